	.target	sm_90a

	.elftype	@"ET_EXEC"


//--------------------- .note.nv.tkinfo           --------------------------
	.section	.note.nv.tkinfo,"",@"SHT_NOTE"
	.sectionflags	@"SHF_NOTE_NV_TKINFO"
	.tkinfo
        /*0018*/ 	.word	0x00000002
        /*0030*/ 	.string	""
        /*0030*/ 	.string	"ptxas"
        /*0030*/ 	.string	"Cuda compilation tools, release 13.0, V13.0.88"
        /*0030*/ 	.string	"Build cuda_13.0.r13.0/compiler.36424714_0"
        /*0030*/ 	.string	"-arch sm_90a -m 64 "



//--------------------- .note.nv.cuinfo           --------------------------
	.section	.note.nv.cuinfo,"",@"SHT_NOTE"
	.sectionflags	@"SHF_NOTE_NV_CUINFO"
        /*0018*/ 	.short	0x0002
        /*001a*/ 	.short	0x005a
        /*001c*/ 	.short	0x0082
	.zero		2


//--------------------- .nv.info                  --------------------------
	.section	.nv.info,"",@"SHT_CUDA_INFO"
	.align	4


	//----- nvinfo : EIATTR_REGCOUNT
	.align		4
        /*0000*/ 	.byte	0x04, 0x2f
        /*0002*/ 	.short	(.L_15 - .L_14)
	.align		4
.L_14:
        /*0004*/ 	.word	index@(_ZN7cutlass13device_kernelINS_4gemm6kernel13GemmUniversalIN4cute5tupleIJiiiiEEENS1_10collective13CollectiveMmaINS1_34MainloopSm90TmaGmmaWarpSpecializedILi7ENS5_IJNS4_1CILi1EEESB_SB_EEENS1_32KernelTmaWarpSpecializedPingpongEEENS5_IJNSA_ILi64EEENSA_ILi256EEENSA_ILi32EEEEEENS_10bfloat16_tENS5_IJlSB_lEEESJ_SK_NS4_8TiledMMAINS4_8MMA_AtomIJNS4_4SM904GMMA28MMA_64x256x16_F32BF16BF16_SSILNSO_5MajorE0ELSQ_0ELNSO_7ScaleInE1ELSR_1EEEEEENS4_6LayoutISC_NS5_IJNSA_ILi0EEESV_SV_EEEEENS5_IJNS4_10UnderscoreESY_SY_EEEEENS4_13SM90_TMA_LOADENS4_14ComposedLayoutINS4_7SwizzleILi2ELi4ELi3EEENS4_18smem_ptr_flag_bitsILi16EEENSU_INS5_IJNSA_ILi8EEESH_EEENS5_IJSH_SB_EEEEEEEvNS4_8identityES11_S1B_vS1C_EENS_8epilogue10collective6detail29Sm90TmaWarpSpecializedAdapterINS1F_15DefaultEpilogueISJ_SK_SK_NS1E_6thread17LinearCombinationISJ_Li1EffLNS1J_9ScaleType4KindE0ELNS_15FloatRoundStyleE2ESJ_EENS1_15EpilogueDefaultEEEEEvvEEEEvNT_6ParamsE)
        /*0008*/ 	.word	0x000000a8


	//----- nvinfo : EIATTR_FRAME_SIZE
	.align		4
.L_15:
        /*000c*/ 	.byte	0x04, 0x11
        /*000e*/ 	.short	(.L_17 - .L_16)
	.align		4
.L_16:
        /*0010*/ 	.word	index@(_ZN7cutlass13device_kernelINS_4gemm6kernel13GemmUniversalIN4cute5tupleIJiiiiEEENS1_10collective13CollectiveMmaINS1_34MainloopSm90TmaGmmaWarpSpecializedILi7ENS5_IJNS4_1CILi1EEESB_SB_EEENS1_32KernelTmaWarpSpecializedPingpongEEENS5_IJNSA_ILi64EEENSA_ILi256EEENSA_ILi32EEEEEENS_10bfloat16_tENS5_IJlSB_lEEESJ_SK_NS4_8TiledMMAINS4_8MMA_AtomIJNS4_4SM904GMMA28MMA_64x256x16_F32BF16BF16_SSILNSO_5MajorE0ELSQ_0ELNSO_7ScaleInE1ELSR_1EEEEEENS4_6LayoutISC_NS5_IJNSA_ILi0EEESV_SV_EEEEENS5_IJNS4_10UnderscoreESY_SY_EEEEENS4_13SM90_TMA_LOADENS4_14ComposedLayoutINS4_7SwizzleILi2ELi4ELi3EEENS4_18smem_ptr_flag_bitsILi16EEENSU_INS5_IJNSA_ILi8EEESH_EEENS5_IJSH_SB_EEEEEEEvNS4_8identityES11_S1B_vS1C_EENS_8epilogue10collective6detail29Sm90TmaWarpSpecializedAdapterINS1F_15DefaultEpilogueISJ_SK_SK_NS1E_6thread17LinearCombinationISJ_Li1EffLNS1J_9ScaleType4KindE0ELNS_15FloatRoundStyleE2ESJ_EENS1_15EpilogueDefaultEEEEEvvEEEEvNT_6ParamsE)
        /*0014*/ 	.word	0x00000008


	//----- nvinfo : EIATTR_MIN_STACK_SIZE
	.align		4
.L_17:
        /*0018*/ 	.byte	0x04, 0x12
        /*001a*/ 	.short	(.L_19 - .L_18)
	.align		4
.L_18:
        /*001c*/ 	.word	index@(_ZN7cutlass13device_kernelINS_4gemm6kernel13GemmUniversalIN4cute5tupleIJiiiiEEENS1_10collective13CollectiveMmaINS1_34MainloopSm90TmaGmmaWarpSpecializedILi7ENS5_IJNS4_1CILi1EEESB_SB_EEENS1_32KernelTmaWarpSpecializedPingpongEEENS5_IJNSA_ILi64EEENSA_ILi256EEENSA_ILi32EEEEEENS_10bfloat16_tENS5_IJlSB_lEEESJ_SK_NS4_8TiledMMAINS4_8MMA_AtomIJNS4_4SM904GMMA28MMA_64x256x16_F32BF16BF16_SSILNSO_5MajorE0ELSQ_0ELNSO_7ScaleInE1ELSR_1EEEEEENS4_6LayoutISC_NS5_IJNSA_ILi0EEESV_SV_EEEEENS5_IJNS4_10UnderscoreESY_SY_EEEEENS4_13SM90_TMA_LOADENS4_14ComposedLayoutINS4_7SwizzleILi2ELi4ELi3EEENS4_18smem_ptr_flag_bitsILi16EEENSU_INS5_IJNSA_ILi8EEESH_EEENS5_IJSH_SB_EEEEEEEvNS4_8identityES11_S1B_vS1C_EENS_8epilogue10collective6detail29Sm90TmaWarpSpecializedAdapterINS1F_15DefaultEpilogueISJ_SK_SK_NS1E_6thread17LinearCombinationISJ_Li1EffLNS1J_9ScaleType4KindE0ELNS_15FloatRoundStyleE2ESJ_EENS1_15EpilogueDefaultEEEEEvvEEEEvNT_6ParamsE)
        /*0020*/ 	.word	0x00000008
.L_19:


//--------------------- .nv.compat                --------------------------
	.section	.nv.compat,"",@"SHT_CUDA_COMPAT_INFO"
	.align	4
        /*0000*/ 	.byte	0x02, 0x09, 0x01, 0x00, 0x02, 0x02, 0x04, 0x00, 0x02, 0x05, 0x05, 0x00, 0x03, 0x07, 0x01, 0x01
        /*0010*/ 	.byte	0x02, 0x03, 0x01, 0x00, 0x02, 0x06, 0x01, 0x00, 0x04, 0x0b, 0x08, 0x00, 0x00, 0x00, 0x00, 0x00
        /*0020*/ 	.byte	0x00, 0x00, 0x00, 0x00


//--------------------- .nv.info._ZN7cutlass13device_kernelINS_4gemm6kernel13GemmUniversalIN4cute5tupleIJiiiiEEENS1_10collective13CollectiveMmaINS1_34MainloopSm90TmaGmmaWarpSpecializedILi7ENS5_IJNS4_1CILi1EEESB_SB_EEENS1_32KernelTmaWarpSpecializedPingpongEEENS5_IJNSA_ILi64EEENSA_ILi256EEENSA_ILi32EEEEEENS_10bfloat16_tENS5_IJlSB_lEEESJ_SK_NS4_8TiledMMAINS4_8MMA_AtomIJNS4_4SM904GMMA28MMA_64x256x16_F32BF16BF16_SSILNSO_5MajorE0ELSQ_0ELNSO_7ScaleInE1ELSR_1EEEEEENS4_6LayoutISC_NS5_IJNSA_ILi0EEESV_SV_EEEEENS5_IJNS4_10UnderscoreESY_SY_EEEEENS4_13SM90_TMA_LOADENS4_14ComposedLayoutINS4_7SwizzleILi2ELi4ELi3EEENS4_18smem_ptr_flag_bitsILi16EEENSU_INS5_IJNSA_ILi8EEESH_EEENS5_IJSH_SB_EEEEEEEvNS4_8identityES11_S1B_vS1C_EENS_8epilogue10collective6detail29Sm90TmaWarpSpecializedAdapterINS1F_15DefaultEpilogueISJ_SK_SK_NS1E_6thread17LinearCombinationISJ_Li1EffLNS1J_9ScaleType4KindE0ELNS_15FloatRoundStyleE2ESJ_EENS1_15EpilogueDefaultEEEEEvvEEEEvNT_6ParamsE --------------------------
	.section	.nv.info._ZN7cutlass13device_kernelINS_4gemm6kernel13GemmUniversalIN4cute5tupleIJiiiiEEENS1_10collective13CollectiveMmaINS1_34MainloopSm90TmaGmmaWarpSpecializedILi7ENS5_IJNS4_1CILi1EEESB_SB_EEENS1_32KernelTmaWarpSpecializedPingpongEEENS5_IJNSA_ILi64EEENSA_ILi256EEENSA_ILi32EEEEEENS_10bfloat16_tENS5_IJlSB_lEEESJ_SK_NS4_8TiledMMAINS4_8MMA_AtomIJNS4_4SM904GMMA28MMA_64x256x16_F32BF16BF16_SSILNSO_5MajorE0ELSQ_0ELNSO_7ScaleInE1ELSR_1EEEEEENS4_6LayoutISC_NS5_IJNSA_ILi0EEESV_SV_EEEEENS5_IJNS4_10UnderscoreESY_SY_EEEEENS4_13SM90_TMA_LOADENS4_14ComposedLayoutINS4_7SwizzleILi2ELi4ELi3EEENS4_18smem_ptr_flag_bitsILi16EEENSU_INS5_IJNSA_ILi8EEESH_EEENS5_IJSH_SB_EEEEEEEvNS4_8identityES11_S1B_vS1C_EENS_8epilogue10collective6detail29Sm90TmaWarpSpecializedAdapterINS1F_15DefaultEpilogueISJ_SK_SK_NS1E_6thread17LinearCombinationISJ_Li1EffLNS1J_9ScaleType4KindE0ELNS_15FloatRoundStyleE2ESJ_EENS1_15EpilogueDefaultEEEEEvvEEEEvNT_6ParamsE,"",@"SHT_CUDA_INFO"
	.sectionflags	@""
	.align	4


	//----- nvinfo : EIATTR_CUDA_API_VERSION
	.align		4
        /*0000*/ 	.byte	0x04, 0x37
        /*0002*/ 	.short	(.L_21 - .L_20)
.L_20:
        /*0004*/ 	.word	0x00000082


	//----- nvinfo : EIATTR_KPARAM_INFO
	.align		4
.L_21:
        /*0008*/ 	.byte	0x04, 0x17
        /*000a*/ 	.short	(.L_23 - .L_22)
.L_22:
        /*000c*/ 	.word	0x00000000
        /*0010*/ 	.short	0x0000
        /*0012*/ 	.short	0x0070
        /*0014*/ 	.byte	0x00, 0xf0, 0x01, 0x10


	//----- nvinfo : EIATTR_SPARSE_MMA_MASK
	.align		4
.L_23:
        /*0018*/ 	.byte	0x03, 0x50
        /*001a*/ 	.short	0x0000


	//----- nvinfo : EIATTR_MAXREG_COUNT
	.align		4
        /*001c*/ 	.byte	0x03, 0x1b
        /*001e*/ 	.short	0x00a8


	//----- nvinfo : EIATTR_NUM_BARRIERS
	.align		4
        /*0020*/ 	.byte	0x02, 0x4c
        /*0022*/ 	.byte	0x01
	.zero		1


	//----- nvinfo : EIATTR_EXTERNS
	.align		4
        /*0024*/ 	.byte	0x04, 0x0f
        /*0026*/ 	.short	(.L_25 - .L_24)


	//   ....[0]....
	.align		4
.L_24:
        /*0028*/ 	.word	index@(__assertfail)


	//----- nvinfo : EIATTR_ANNOTATIONS
	.align		4
.L_25:
        /*002c*/ 	.byte	0x04, 0x55
        /*002e*/ 	.short	(.L_27 - .L_26)


	//   ....[0]....
.L_26:
        /*0030*/ 	.word	0x00000001
        /*0034*/ 	.byte	0x30, 0x0b, 0x00, 0x00, 0x01, 0x00, 0x00, 0x00, 0x40, 0x9b, 0x00, 0x00, 0x01, 0x00, 0x00, 0x00
        /*0044*/ 	.byte	0x50, 0xa7, 0x00, 0x00


	//----- nvinfo : EIATTR_MERCURY_ISA_VERSION
	.align		4
.L_27:
        /*0048*/ 	.byte	0x03, 0x5f
        /*004a*/ 	.short	0x0101


	//----- nvinfo : EIATTR_INT_WARP_WIDE_INSTR_OFFSETS
	.align		4
        /*004c*/ 	.byte	0x04, 0x31
        /*004e*/ 	.short	(.L_29 - .L_28)


	//   ....[0]....
.L_28:
        /*0050*/ 	.word	0x00000440


	//   ....[1]....
        /*0054*/ 	.word	0x00000460


	//   ....[2]....
        /*0058*/ 	.word	0x000004e0


	//   ....[3]....
        /*005c*/ 	.word	0x000004f0


	//   ....[4]....
        /*0060*/ 	.word	0x00000500


	//   ....[5]....
        /*0064*/ 	.word	0x00000520


	//   ....[6]....
        /*0068*/ 	.word	0x000005b0


	//   ....[7]....
        /*006c*/ 	.word	0x000005d0


	//----- nvinfo : EIATTR_COOP_GROUP_MASK_REGIDS
	.align		4
.L_29:
        /*0070*/ 	.byte	0x04, 0x29
        /*0072*/ 	.short	(.L_31 - .L_30)


	//   ....[0]....
.L_30:
        /*0074*/ 	.word	0xffffffff


	//   ....[1]....
        /*0078*/ 	.word	0xffffffff


	//   ....[2]....
        /*007c*/ 	.word	0xffffffff


	//   ....[3]....
        /*0080*/ 	.word	0xffffffff


	//   ....[4]....
        /*0084*/ 	.word	0xffffffff


	//   ....[5]....
        /*0088*/ 	.word	0xffffffff


	//----- nvinfo : EIATTR_COOP_GROUP_INSTR_OFFSETS
	.align		4
.L_31:
        /*008c*/ 	.byte	0x04, 0x28
        /*008e*/ 	.short	(.L_33 - .L_32)


	//   ....[0]....
.L_32:
        /*0090*/ 	.word	0x00000070


	//   ....[1]....
        /*0094*/ 	.word	0x00000080


	//   ....[2]....
        /*0098*/ 	.word	0x00000140


	//   ....[3]....
        /*009c*/ 	.word	0x00000330


	//   ....[4]....
        /*00a0*/ 	.word	0x00000370


	//   ....[5]....
        /*00a4*/ 	.word	0x000003c0


	//----- nvinfo : EIATTR_REG_RECONFIG
	.align		4
.L_33:
        /*00a8*/ 	.byte	0x01, 0x54
	.zero		2


	//----- nvinfo : EIATTR_SYSCALL_OFFSETS
	.align		4
        /*00ac*/ 	.byte	0x04, 0x46
        /*00ae*/ 	.short	(.L_35 - .L_34)


	//   ....[0]....
.L_34:
        /*00b0*/ 	.word	0x00001600


	//----- nvinfo : EIATTR_MBARRIER_INSTR_OFFSETS
	.align		4
.L_35:
        /*00b4*/ 	.byte	0x04, 0x39
        /*00b6*/ 	.short	(.L_37 - .L_36)


	//   ....[0]....
.L_36:
        /*00b8*/ 	.word	0x00000240
        /*00bc*/ 	.word	0x000000ff
        /*00c0*/ 	.word	0x00000000
        /*00c4*/ 	.short	0x0100
        /*00c6*/ 	.byte	0x08
	.zero		1


	//   ....[1]....
        /*00c8*/ 	.word	0x00000250
        /*00cc*/ 	.word	0x000000ff
        /*00d0*/ 	.word	0x00000038
        /*00d4*/ 	.short	0x0100
        /*00d6*/ 	.byte	0x08
	.zero		1


	//   ....[2]....
        /*00d8*/ 	.word	0x00000260
        /*00dc*/ 	.word	0x000000ff
        /*00e0*/ 	.word	0x00000008
        /*00e4*/ 	.short	0x0100
        /*00e6*/ 	.byte	0x08
	.zero		1


	//   ....[3]....
        /*00e8*/ 	.word	0x00000270
        /*00ec*/ 	.word	0x000000ff
        /*00f0*/ 	.word	0x00000040
        /*00f4*/ 	.short	0x0100
        /*00f6*/ 	.byte	0x08
	.zero		1


	//   ....[4]....
        /*00f8*/ 	.word	0x00000280
        /*00fc*/ 	.word	0x000000ff
        /*0100*/ 	.word	0x00000010
        /*0104*/ 	.short	0x0100
        /*0106*/ 	.byte	0x08
	.zero		1


	//   ....[5]....
        /*0108*/ 	.word	0x00000290
        /*010c*/ 	.word	0x000000ff
        /*0110*/ 	.word	0x00000048
        /*0114*/ 	.short	0x0100
        /*0116*/ 	.byte	0x08
	.zero		1


	//   ....[6]....
        /*0118*/ 	.word	0x000002a0
        /*011c*/ 	.word	0x000000ff
        /*0120*/ 	.word	0x00000018
        /*0124*/ 	.short	0x0100
        /*0126*/ 	.byte	0x08
	.zero		1


	//   ....[7]....
        /*0128*/ 	.word	0x000002b0
        /*012c*/ 	.word	0x000000ff
        /*0130*/ 	.word	0x00000050
        /*0134*/ 	.short	0x0100
        /*0136*/ 	.byte	0x08
	.zero		1


	//   ....[8]....
        /*0138*/ 	.word	0x000002c0
        /*013c*/ 	.word	0x000000ff
        /*0140*/ 	.word	0x00000020
        /*0144*/ 	.short	0x0100
        /*0146*/ 	.byte	0x08
	.zero		1


	//   ....[9]....
        /*0148*/ 	.word	0x000002d0
        /*014c*/ 	.word	0x000000ff
        /*0150*/ 	.word	0x00000058
        /*0154*/ 	.short	0x0100
        /*0156*/ 	.byte	0x08
	.zero		1


	//   ....[10]....
        /*0158*/ 	.word	0x000002e0
        /*015c*/ 	.word	0x000000ff
        /*0160*/ 	.word	0x00000028
        /*0164*/ 	.short	0x0100
        /*0166*/ 	.byte	0x08
	.zero		1


	//   ....[11]....
        /*0168*/ 	.word	0x000002f0
        /*016c*/ 	.word	0x000000ff
        /*0170*/ 	.word	0x00000060
        /*0174*/ 	.short	0x0100
        /*0176*/ 	.byte	0x08
	.zero		1


	//   ....[12]....
        /*0178*/ 	.word	0x00000300
        /*017c*/ 	.word	0x000000ff
        /*0180*/ 	.word	0x00000030
        /*0184*/ 	.short	0x0100
        /*0186*/ 	.byte	0x08
	.zero		1


	//   ....[13]....
        /*0188*/ 	.word	0x00000310
        /*018c*/ 	.word	0x000000ff
        /*0190*/ 	.word	0x00000068
        /*0194*/ 	.short	0x0100
        /*0196*/ 	.byte	0x08
	.zero		1


	//   ....[14]....
        /*0198*/ 	.word	0x00000610
        /*019c*/ 	.word	0x000000ff
        /*01a0*/ 	.word	0x000000a0
        /*01a4*/ 	.short	0x0100
        /*01a6*/ 	.byte	0x08
	.zero		1


	//   ....[15]....
        /*01a8*/ 	.word	0x00000680
        /*01ac*/ 	.word	0x000000ff
        /*01b0*/ 	.word	0x000000a8
        /*01b4*/ 	.short	0x0100
        /*01b6*/ 	.byte	0x08
	.zero		1


	//   ....[16]....
        /*01b8*/ 	.word	0x000006a0
        /*01bc*/ 	.word	0x000000ff
        /*01c0*/ 	.word	0x00000080
        /*01c4*/ 	.short	0x0100
        /*01c6*/ 	.byte	0x09
	.zero		1


	//   ....[17]....
        /*01c8*/ 	.word	0x000006b0
        /*01cc*/ 	.word	0x000000ff
        /*01d0*/ 	.word	0x00000088
        /*01d4*/ 	.short	0x0100
        /*01d6*/ 	.byte	0x09
	.zero		1


	//   ....[18]....
        /*01d8*/ 	.word	0x000006c0
        /*01dc*/ 	.word	0x000000ff
        /*01e0*/ 	.word	0x00000090
        /*01e4*/ 	.short	0x0100
        /*01e6*/ 	.byte	0x09
	.zero		1


	//   ....[19]....
        /*01e8*/ 	.word	0x000006d0
        /*01ec*/ 	.word	0x000000ff
        /*01f0*/ 	.word	0x00000098
        /*01f4*/ 	.short	0x0100
        /*01f6*/ 	.byte	0x09
	.zero		1


	//   ....[20]....
        /*01f8*/ 	.word	0x000014e0
        /*01fc*/ 	.word	0x0000009d
        /*0200*/ 	.word	0x00000000
        /*0204*/ 	.short	0x010a
        /*0206*/ 	.byte	0x2a
	.zero		1


	//   ....[21]....
        /*0208*/ 	.word	0x00001680
        /*020c*/ 	.word	0x00000003
        /*0210*/ 	.word	0x00000000
        /*0214*/ 	.short	0x010a
        /*0216*/ 	.byte	0x3f
	.zero		1


	//   ....[22]....
        /*0218*/ 	.word	0x000016e0
        /*021c*/ 	.word	0x00000003
        /*0220*/ 	.word	0x00000000
        /*0224*/ 	.short	0x010a
        /*0226*/ 	.byte	0x3f
	.zero		1


	//   ....[23]....
        /*0228*/ 	.word	0x00001950
        /*022c*/ 	.word	0x000000ff
        /*0230*/ 	.word	0x00000000
        /*0234*/ 	.short	0x010a
        /*0236*/ 	.byte	0x04
	.zero		1


	//   ....[24]....
        /*0238*/ 	.word	0x00001990
        /*023c*/ 	.word	0x000000ff
        /*0240*/ 	.word	0x00000000
        /*0244*/ 	.short	0x010a
        /*0246*/ 	.byte	0x04
	.zero		1


	//   ....[25]....
        /*0248*/ 	.word	0x00001b00
        /*024c*/ 	.word	0x000000ff
        /*0250*/ 	.word	0x00000000
        /*0254*/ 	.short	0x0101
        /*0256*/ 	.byte	0x04
	.zero		1


	//   ....[26]....
        /*0258*/ 	.word	0x00001bf0
        /*025c*/ 	.word	0x0000009e
        /*0260*/ 	.word	0x00000000
        /*0264*/ 	.short	0x0101
        /*0266*/ 	.byte	0x2d
	.zero		1


	//   ....[27]....
        /*0268*/ 	.word	0x00001ce0
        /*026c*/ 	.word	0x000000ff
        /*0270*/ 	.word	0x00000000
        /*0274*/ 	.short	0x0101
        /*0276*/ 	.byte	0x04
	.zero		1


	//   ....[28]....
        /*0278*/ 	.word	0x00001d90
        /*027c*/ 	.word	0x0000009d
        /*0280*/ 	.word	0x00000010
        /*0284*/ 	.short	0x010a
        /*0286*/ 	.byte	0x2a
	.zero		1


	//   ....[29]....
        /*0288*/ 	.word	0x00009b60
        /*028c*/ 	.word	0x000000a0
        /*0290*/ 	.word	0x00000000
        /*0294*/ 	.short	0x0101
        /*0296*/ 	.byte	0x2d
	.zero		1


	//   ....[30]....
        /*0298*/ 	.word	0x0000a4c0
        /*029c*/ 	.word	0x0000000a
        /*02a0*/ 	.word	0x00000038
        /*02a4*/ 	.short	0x010a
        /*02a6*/ 	.byte	0x3f
	.zero		1


	//   ....[31]....
        /*02a8*/ 	.word	0x0000a8b0
        /*02ac*/ 	.word	0x00000008
        /*02b0*/ 	.word	0x000000a8
        /*02b4*/ 	.short	0x0101
        /*02b6*/ 	.byte	0x3f
	.zero		1


	//   ....[32]....
        /*02b8*/ 	.word	0x0000b000
        /*02bc*/ 	.word	0x00000009
        /*02c0*/ 	.word	0x00000000
        /*02c4*/ 	.short	0x010a
        /*02c6*/ 	.byte	0x3f
	.zero		1


	//   ....[33]....
        /*02c8*/ 	.word	0x0000b080
        /*02cc*/ 	.word	0x00000008
        /*02d0*/ 	.word	0x00000000
        /*02d4*/ 	.short	0x010a
        /*02d6*/ 	.byte	0x3f
	.zero		1


	//   ....[34]....
        /*02d8*/ 	.word	0x0000b110
        /*02dc*/ 	.word	0x00000009
        /*02e0*/ 	.word	0x00000000
        /*02e4*/ 	.short	0x010a
        /*02e6*/ 	.byte	0x3f
	.zero		1


	//   ....[35]....
        /*02e8*/ 	.word	0x0000b1a0
        /*02ec*/ 	.word	0x00000008
        /*02f0*/ 	.word	0x00000000
        /*02f4*/ 	.short	0x010a
        /*02f6*/ 	.byte	0x3f
	.zero		1


	//   ....[36]....
        /*02f8*/ 	.word	0x0000b230
        /*02fc*/ 	.word	0x00000009
        /*0300*/ 	.word	0x00000000
        /*0304*/ 	.short	0x010a
        /*0306*/ 	.byte	0x3f
	.zero		1


	//   ....[37]....
        /*0308*/ 	.word	0x0000b2c0
        /*030c*/ 	.word	0x00000006
        /*0310*/ 	.word	0x00000000
        /*0314*/ 	.short	0x010a
        /*0316*/ 	.byte	0x3f
	.zero		1


	//   ....[38]....
        /*0318*/ 	.word	0x0000b350
        /*031c*/ 	.word	0x00000003
        /*0320*/ 	.word	0x00000000
        /*0324*/ 	.short	0x010a
        /*0326*/ 	.byte	0x3f
	.zero		1


	//   ....[39]....
        /*0328*/ 	.word	0x0000b3b0
        /*032c*/ 	.word	0x0000009f
        /*0330*/ 	.word	0x00000000
        /*0334*/ 	.short	0x010a
        /*0336*/ 	.byte	0x3f
	.zero		1


	//   ....[40]....
        /*0338*/ 	.word	0x0000b400
        /*033c*/ 	.word	0x00000003
        /*0340*/ 	.word	0x00000000
        /*0344*/ 	.short	0x010a
        /*0346*/ 	.byte	0x3f
	.zero		1


	//   ....[41]....
        /*0348*/ 	.word	0x0000b460
        /*034c*/ 	.word	0x00000004
        /*0350*/ 	.word	0x00000000
        /*0354*/ 	.short	0x010a
        /*0356*/ 	.byte	0x3f
	.zero		1


	//   ....[42]....
        /*0358*/ 	.word	0x0000b4b0
        /*035c*/ 	.word	0x0000009f
        /*0360*/ 	.word	0x00000010
        /*0364*/ 	.short	0x010a
        /*0366*/ 	.byte	0x3f
	.zero		1


	//   ....[43]....
        /*0368*/ 	.word	0x0000b580
        /*036c*/ 	.word	0x0000000a
        /*0370*/ 	.word	0x00000038
        /*0374*/ 	.short	0x010a
        /*0376*/ 	.byte	0x3f
	.zero		1


	//   ....[44]....
        /*0378*/ 	.word	0x0000b650
        /*037c*/ 	.word	0x00000009
        /*0380*/ 	.word	0x00000000
        /*0384*/ 	.short	0x010a
        /*0386*/ 	.byte	0x3f
	.zero		1


	//   ....[45]....
        /*0388*/ 	.word	0x0000b6a0
        /*038c*/ 	.word	0x00000008
        /*0390*/ 	.word	0x00000000
        /*0394*/ 	.short	0x010a
        /*0396*/ 	.byte	0x3f
	.zero		1


	//   ....[46]....
        /*0398*/ 	.word	0x0000b6f0
        /*039c*/ 	.word	0x00000009
        /*03a0*/ 	.word	0x00000000
        /*03a4*/ 	.short	0x010a
        /*03a6*/ 	.byte	0x3f
	.zero		1


	//   ....[47]....
        /*03a8*/ 	.word	0x0000b740
        /*03ac*/ 	.word	0x00000008
        /*03b0*/ 	.word	0x00000000
        /*03b4*/ 	.short	0x010a
        /*03b6*/ 	.byte	0x3f
	.zero		1


	//   ....[48]....
        /*03b8*/ 	.word	0x0000b790
        /*03bc*/ 	.word	0x00000009
        /*03c0*/ 	.word	0x00000000
        /*03c4*/ 	.short	0x010a
        /*03c6*/ 	.byte	0x3f
	.zero		1


	//   ....[49]....
        /*03c8*/ 	.word	0x0000b7e0
        /*03cc*/ 	.word	0x00000006
        /*03d0*/ 	.word	0x00000000
        /*03d4*/ 	.short	0x010a
        /*03d6*/ 	.byte	0x3f
	.zero		1


	//----- nvinfo : EIATTR_NUM_MBARRIERS
	.align		4
.L_37:
        /*03d8*/ 	.byte	0x03, 0x38
        /*03da*/ 	.short	0x0014


	//----- nvinfo : EIATTR_EXIT_INSTR_OFFSETS
	.align		4
        /*03dc*/ 	.byte	0x04, 0x1c
        /*03de*/ 	.short	(.L_39 - .L_38)


	//   ....[0]....
.L_38:
        /*03e0*/ 	.word	0x00001200


	//   ....[1]....
        /*03e4*/ 	.word	0x00001260


	//   ....[2]....
        /*03e8*/ 	.word	0x0000a1f0


	//   ....[3]....
        /*03ec*/ 	.word	0x0000a220


	//   ....[4]....
        /*03f0*/ 	.word	0x0000b3a0


	//----- nvinfo : EIATTR_MAX_THREADS
	.align		4
.L_39:
        /*03f4*/ 	.byte	0x04, 0x05
        /*03f6*/ 	.short	(.L_41 - .L_40)
.L_40:
        /*03f8*/ 	.word	0x00000180
        /*03fc*/ 	.word	0x00000001
        /*0400*/ 	.word	0x00000001


	//----- nvinfo : EIATTR_CRS_STACK_SIZE
	.align		4
.L_41:
        /*0404*/ 	.byte	0x04, 0x1e
        /*0406*/ 	.short	(.L_43 - .L_42)
.L_42:
        /*0408*/ 	.word	0x00000000


	//----- nvinfo : EIATTR_CBANK_PARAM_SIZE
	.align		4
.L_43:
        /*040c*/ 	.byte	0x03, 0x19
        /*040e*/ 	.short	0x0470


	//----- nvinfo : EIATTR_PARAM_CBANK
	.align		4
        /*0410*/ 	.byte	0x04, 0x0a
        /*0412*/ 	.short	(.L_45 - .L_44)
	.align		4
.L_44:
        /*0414*/ 	.word	index@(.nv.constant0._ZN7cutlass13device_kernelINS_4gemm6kernel13GemmUniversalIN4cute5tupleIJiiiiEEENS1_10collective13CollectiveMmaINS1_34MainloopSm90TmaGmmaWarpSpecializedILi7ENS5_IJNS4_1CILi1EEESB_SB_EEENS1_32KernelTmaWarpSpecializedPingpongEEENS5_IJNSA_ILi64EEENSA_ILi256EEENSA_ILi32EEEEEENS_10bfloat16_tENS5_IJlSB_lEEESJ_SK_NS4_8TiledMMAINS4_8MMA_AtomIJNS4_4SM904GMMA28MMA_64x256x16_F32BF16BF16_SSILNSO_5MajorE0ELSQ_0ELNSO_7ScaleInE1ELSR_1EEEEEENS4_6LayoutISC_NS5_IJNSA_ILi0EEESV_SV_EEEEENS5_IJNS4_10UnderscoreESY_SY_EEEEENS4_13SM90_TMA_LOADENS4_14ComposedLayoutINS4_7SwizzleILi2ELi4ELi3EEENS4_18smem_ptr_flag_bitsILi16EEENSU_INS5_IJNSA_ILi8EEESH_EEENS5_IJSH_SB_EEEEEEEvNS4_8identityES11_S1B_vS1C_EENS_8epilogue10collective6detail29Sm90TmaWarpSpecializedAdapterINS1F_15DefaultEpilogueISJ_SK_SK_NS1E_6thread17LinearCombinationISJ_Li1EffLNS1J_9ScaleType4KindE0ELNS_15FloatRoundStyleE2ESJ_EENS1_15EpilogueDefaultEEEEEvvEEEEvNT_6ParamsE)
        /*0418*/ 	.short	0x0210
        /*041a*/ 	.short	0x0470


	//----- nvinfo : EIATTR_SW_WAR
	.align		4
.L_45:
        /*041c*/ 	.byte	0x04, 0x36
        /*041e*/ 	.short	(.L_47 - .L_46)
.L_46:
        /*0420*/ 	.word	0x00000008
.L_47:


//--------------------- .nv.callgraph             --------------------------
	.section	.nv.callgraph,"",@"SHT_CUDA_CALLGRAPH"
	.align	4
	.sectionentsize	8
	.align		4
        /*0000*/ 	.word	0x00000000
	.align		4
        /*0004*/ 	.word	0xffffffff
	.align		4
        /*0008*/ 	.word	index@(_ZN7cutlass13device_kernelINS_4gemm6kernel13GemmUniversalIN4cute5tupleIJiiiiEEENS1_10collective13CollectiveMmaINS1_34MainloopSm90TmaGmmaWarpSpecializedILi7ENS5_IJNS4_1CILi1EEESB_SB_EEENS1_32KernelTmaWarpSpecializedPingpongEEENS5_IJNSA_ILi64EEENSA_ILi256EEENSA_ILi32EEEEEENS_10bfloat16_tENS5_IJlSB_lEEESJ_SK_NS4_8TiledMMAINS4_8MMA_AtomIJNS4_4SM904GMMA28MMA_64x256x16_F32BF16BF16_SSILNSO_5MajorE0ELSQ_0ELNSO_7ScaleInE1ELSR_1EEEEEENS4_6LayoutISC_NS5_IJNSA_ILi0EEESV_SV_EEEEENS5_IJNS4_10UnderscoreESY_SY_EEEEENS4_13SM90_TMA_LOADENS4_14ComposedLayoutINS4_7SwizzleILi2ELi4ELi3EEENS4_18smem_ptr_flag_bitsILi16EEENSU_INS5_IJNSA_ILi8EEESH_EEENS5_IJSH_SB_EEEEEEEvNS4_8identityES11_S1B_vS1C_EENS_8epilogue10collective6detail29Sm90TmaWarpSpecializedAdapterINS1F_15DefaultEpilogueISJ_SK_SK_NS1E_6thread17LinearCombinationISJ_Li1EffLNS1J_9ScaleType4KindE0ELNS_15FloatRoundStyleE2ESJ_EENS1_15EpilogueDefaultEEEEEvvEEEEvNT_6ParamsE)
	.align		4
        /*000c*/ 	.word	index@(__assertfail)
	.align		4
        /*0010*/ 	.word	0x00000000
	.align		4
        /*0014*/ 	.word	0xfffffffe
	.align		4
        /*0018*/ 	.word	0x00000000
	.align		4
        /*001c*/ 	.word	0xfffffffd
	.align		4
        /*0020*/ 	.word	0x00000000
	.align		4
        /*0024*/ 	.word	0xfffffffc


//--------------------- .nv.constant4             --------------------------
	.section	.nv.constant4,"a",@progbits
	.align	8
	.align		8
.nv.constant4:
        /*0000*/ 	.dword	__assertfail
	.align		8
        /*0008*/ 	.dword	__unnamed_1
	.align		8
        /*0010*/ 	.dword	_ZN40_INTERNAL_acbf0c95_4_k_cu_8bf1c16f_286554cuda3std3__45__cpo5beginE
	.align		8
        /*0018*/ 	.dword	_ZN40_INTERNAL_acbf0c95_4_k_cu_8bf1c16f_286554cuda3std3__45__cpo3endE
	.align		8
        /*0020*/ 	.dword	_ZN40_INTERNAL_acbf0c95_4_k_cu_8bf1c16f_286554cuda3std3__45__cpo6cbeginE
	.align		8
        /*0028*/ 	.dword	_ZN40_INTERNAL_acbf0c95_4_k_cu_8bf1c16f_286554cuda3std3__45__cpo4cendE
	.align		8
        /*0030*/ 	.dword	_ZN40_INTERNAL_acbf0c95_4_k_cu_8bf1c16f_286554cuda3std3__442_GLOBAL__N__acbf0c95_4_k_cu_8bf1c16f_286556ignoreE
	.align		8
        /*0038*/ 	.dword	_ZN40_INTERNAL_acbf0c95_4_k_cu_8bf1c16f_286554cuda3std3__419piecewise_constructE
	.align		8
        /*0040*/ 	.dword	_ZN40_INTERNAL_acbf0c95_4_k_cu_8bf1c16f_286554cuda3std3__48in_placeE
	.align		8
        /*0048*/ 	.dword	_ZN40_INTERNAL_acbf0c95_4_k_cu_8bf1c16f_286554cuda3std6ranges3__45__cpo4swapE
	.align		8
        /*0050*/ 	.dword	_ZN40_INTERNAL_acbf0c95_4_k_cu_8bf1c16f_286554cuda3std6ranges3__45__cpo9iter_moveE
	.align		8
        /*0058*/ 	.dword	_ZN40_INTERNAL_acbf0c95_4_k_cu_8bf1c16f_286554cute7productE
	.align		8
        /*0060*/ 	.dword	_ZN40_INTERNAL_acbf0c95_4_k_cu_8bf1c16f_286554cute1_E
	.align		8
        /*0068*/ 	.dword	$str$22
	.align		8
        /*0070*/ 	.dword	$str$23


//--------------------- .text._ZN7cutlass13device_kernelINS_4gemm6kernel13GemmUniversalIN4cute5tupleIJiiiiEEENS1_10collective13CollectiveMmaINS1_34MainloopSm90TmaGmmaWarpSpecializedILi7ENS5_IJNS4_1CILi1EEESB_SB_EEENS1_32KernelTmaWarpSpecializedPingpongEEENS5_IJNSA_ILi64EEENSA_ILi256EEENSA_ILi32EEEEEENS_10bfloat16_tENS5_IJlSB_lEEESJ_SK_NS4_8TiledMMAINS4_8MMA_AtomIJNS4_4SM904GMMA28MMA_64x256x16_F32BF16BF16_SSILNSO_5MajorE0ELSQ_0ELNSO_7ScaleInE1ELSR_1EEEEEENS4_6LayoutISC_NS5_IJNSA_ILi0EEESV_SV_EEEEENS5_IJNS4_10UnderscoreESY_SY_EEEEENS4_13SM90_TMA_LOADENS4_14ComposedLayoutINS4_7SwizzleILi2ELi4ELi3EEENS4_18smem_ptr_flag_bitsILi16EEENSU_INS5_IJNSA_ILi8EEESH_EEENS5_IJSH_SB_EEEEEEEvNS4_8identityES11_S1B_vS1C_EENS_8epilogue10collective6detail29Sm90TmaWarpSpecializedAdapterINS1F_15DefaultEpilogueISJ_SK_SK_NS1E_6thread17LinearCombinationISJ_Li1EffLNS1J_9ScaleType4KindE0ELNS_15FloatRoundStyleE2ESJ_EENS1_15EpilogueDefaultEEEEEvvEEEEvNT_6ParamsE --------------------------
	.section	.text._ZN7cutlass13device_kernelINS_4gemm6kernel13GemmUniversalIN4cute5tupleIJiiiiEEENS1_10collective13CollectiveMmaINS1_34MainloopSm90TmaGmmaWarpSpecializedILi7ENS5_IJNS4_1CILi1EEESB_SB_EEENS1_32KernelTmaWarpSpecializedPingpongEEENS5_IJNSA_ILi64EEENSA_ILi256EEENSA_ILi32EEEEEENS_10bfloat16_tENS5_IJlSB_lEEESJ_SK_NS4_8TiledMMAINS4_8MMA_AtomIJNS4_4SM904GMMA28MMA_64x256x16_F32BF16BF16_SSILNSO_5MajorE0ELSQ_0ELNSO_7ScaleInE1ELSR_1EEEEEENS4_6LayoutISC_NS5_IJNSA_ILi0EEESV_SV_EEEEENS5_IJNS4_10UnderscoreESY_SY_EEEEENS4_13SM90_TMA_LOADENS4_14ComposedLayoutINS4_7SwizzleILi2ELi4ELi3EEENS4_18smem_ptr_flag_bitsILi16EEENSU_INS5_IJNSA_ILi8EEESH_EEENS5_IJSH_SB_EEEEEEEvNS4_8identityES11_S1B_vS1C_EENS_8epilogue10collective6detail29Sm90TmaWarpSpecializedAdapterINS1F_15DefaultEpilogueISJ_SK_SK_NS1E_6thread17LinearCombinationISJ_Li1EffLNS1J_9ScaleType4KindE0ELNS_15FloatRoundStyleE2ESJ_EENS1_15EpilogueDefaultEEEEEvvEEEEvNT_6ParamsE,"ax",@progbits
	.align	128
.text._ZN7cutlass13device_kernelINS_4gemm6kernel13GemmUniversalIN4cute5tupleIJiiiiEEENS1_10collective13CollectiveMmaINS1_34MainloopSm90TmaGmmaWarpSpecializedILi7ENS5_IJNS4_1CILi1EEESB_SB_EEENS1_32KernelTmaWarpSpecializedPingpongEEENS5_IJNSA_ILi64EEENSA_ILi256EEENSA_ILi32EEEEEENS_10bfloat16_tENS5_IJlSB_lEEESJ_SK_NS4_8TiledMMAINS4_8MMA_AtomIJNS4_4SM904GMMA28MMA_64x256x16_F32BF16BF16_SSILNSO_5MajorE0ELSQ_0ELNSO_7ScaleInE1ELSR_1EEEEEENS4_6LayoutISC_NS5_IJNSA_ILi0EEESV_SV_EEEEENS5_IJNS4_10UnderscoreESY_SY_EEEEENS4_13SM90_TMA_LOADENS4_14ComposedLayoutINS4_7SwizzleILi2ELi4ELi3EEENS4_18smem_ptr_flag_bitsILi16EEENSU_INS5_IJNSA_ILi8EEESH_EEENS5_IJSH_SB_EEEEEEEvNS4_8identityES11_S1B_vS1C_EENS_8epilogue10collective6detail29Sm90TmaWarpSpecializedAdapterINS1F_15DefaultEpilogueISJ_SK_SK_NS1E_6thread17LinearCombinationISJ_Li1EffLNS1J_9ScaleType4KindE0ELNS_15FloatRoundStyleE2ESJ_EENS1_15EpilogueDefaultEEEEEvvEEEEvNT_6ParamsE:
        .type           _ZN7cutlass13device_kernelINS_4gemm6kernel13GemmUniversalIN4cute5tupleIJiiiiEEENS1_10collective13CollectiveMmaINS1_34MainloopSm90TmaGmmaWarpSpecializedILi7ENS5_IJNS4_1CILi1EEESB_SB_EEENS1_32KernelTmaWarpSpecializedPingpongEEENS5_IJNSA_ILi64EEENSA_ILi256EEENSA_ILi32EEEEEENS_10bfloat16_tENS5_IJlSB_lEEESJ_SK_NS4_8TiledMMAINS4_8MMA_AtomIJNS4_4SM904GMMA28MMA_64x256x16_F32BF16BF16_SSILNSO_5MajorE0ELSQ_0ELNSO_7ScaleInE1ELSR_1EEEEEENS4_6LayoutISC_NS5_IJNSA_ILi0EEESV_SV_EEEEENS5_IJNS4_10UnderscoreESY_SY_EEEEENS4_13SM90_TMA_LOADENS4_14ComposedLayoutINS4_7SwizzleILi2ELi4ELi3EEENS4_18smem_ptr_flag_bitsILi16EEENSU_INS5_IJNSA_ILi8EEESH_EEENS5_IJSH_SB_EEEEEEEvNS4_8identityES11_S1B_vS1C_EENS_8epilogue10collective6detail29Sm90TmaWarpSpecializedAdapterINS1F_15DefaultEpilogueISJ_SK_SK_NS1E_6thread17LinearCombinationISJ_Li1EffLNS1J_9ScaleType4KindE0ELNS_15FloatRoundStyleE2ESJ_EENS1_15EpilogueDefaultEEEEEvvEEEEvNT_6ParamsE,@function
        .size           _ZN7cutlass13device_kernelINS_4gemm6kernel13GemmUniversalIN4cute5tupleIJiiiiEEENS1_10collective13CollectiveMmaINS1_34MainloopSm90TmaGmmaWarpSpecializedILi7ENS5_IJNS4_1CILi1EEESB_SB_EEENS1_32KernelTmaWarpSpecializedPingpongEEENS5_IJNSA_ILi64EEENSA_ILi256EEENSA_ILi32EEEEEENS_10bfloat16_tENS5_IJlSB_lEEESJ_SK_NS4_8TiledMMAINS4_8MMA_AtomIJNS4_4SM904GMMA28MMA_64x256x16_F32BF16BF16_SSILNSO_5MajorE0ELSQ_0ELNSO_7ScaleInE1ELSR_1EEEEEENS4_6LayoutISC_NS5_IJNSA_ILi0EEESV_SV_EEEEENS5_IJNS4_10UnderscoreESY_SY_EEEEENS4_13SM90_TMA_LOADENS4_14ComposedLayoutINS4_7SwizzleILi2ELi4ELi3EEENS4_18smem_ptr_flag_bitsILi16EEENSU_INS5_IJNSA_ILi8EEESH_EEENS5_IJSH_SB_EEEEEEEvNS4_8identityES11_S1B_vS1C_EENS_8epilogue10collective6detail29Sm90TmaWarpSpecializedAdapterINS1F_15DefaultEpilogueISJ_SK_SK_NS1E_6thread17LinearCombinationISJ_Li1EffLNS1J_9ScaleType4KindE0ELNS_15FloatRoundStyleE2ESJ_EENS1_15EpilogueDefaultEEEEEvvEEEEvNT_6ParamsE,(.L_x_331 - _ZN7cutlass13device_kernelINS_4gemm6kernel13GemmUniversalIN4cute5tupleIJiiiiEEENS1_10collective13CollectiveMmaINS1_34MainloopSm90TmaGmmaWarpSpecializedILi7ENS5_IJNS4_1CILi1EEESB_SB_EEENS1_32KernelTmaWarpSpecializedPingpongEEENS5_IJNSA_ILi64EEENSA_ILi256EEENSA_ILi32EEEEEENS_10bfloat16_tENS5_IJlSB_lEEESJ_SK_NS4_8TiledMMAINS4_8MMA_AtomIJNS4_4SM904GMMA28MMA_64x256x16_F32BF16BF16_SSILNSO_5MajorE0ELSQ_0ELNSO_7ScaleInE1ELSR_1EEEEEENS4_6LayoutISC_NS5_IJNSA_ILi0EEESV_SV_EEEEENS5_IJNS4_10UnderscoreESY_SY_EEEEENS4_13SM90_TMA_LOADENS4_14ComposedLayoutINS4_7SwizzleILi2ELi4ELi3EEENS4_18smem_ptr_flag_bitsILi16EEENSU_INS5_IJNSA_ILi8EEESH_EEENS5_IJSH_SB_EEEEEEEvNS4_8identityES11_S1B_vS1C_EENS_8epilogue10collective6detail29Sm90TmaWarpSpecializedAdapterINS1F_15DefaultEpilogueISJ_SK_SK_NS1E_6thread17LinearCombinationISJ_Li1EffLNS1J_9ScaleType4KindE0ELNS_15FloatRoundStyleE2ESJ_EENS1_15EpilogueDefaultEEEEEvvEEEEvNT_6ParamsE)
        .other          _ZN7cutlass13device_kernelINS_4gemm6kernel13GemmUniversalIN4cute5tupleIJiiiiEEENS1_10collective13CollectiveMmaINS1_34MainloopSm90TmaGmmaWarpSpecializedILi7ENS5_IJNS4_1CILi1EEESB_SB_EEENS1_32KernelTmaWarpSpecializedPingpongEEENS5_IJNSA_ILi64EEENSA_ILi256EEENSA_ILi32EEEEEENS_10bfloat16_tENS5_IJlSB_lEEESJ_SK_NS4_8TiledMMAINS4_8MMA_AtomIJNS4_4SM904GMMA28MMA_64x256x16_F32BF16BF16_SSILNSO_5MajorE0ELSQ_0ELNSO_7ScaleInE1ELSR_1EEEEEENS4_6LayoutISC_NS5_IJNSA_ILi0EEESV_SV_EEEEENS5_IJNS4_10UnderscoreESY_SY_EEEEENS4_13SM90_TMA_LOADENS4_14ComposedLayoutINS4_7SwizzleILi2ELi4ELi3EEENS4_18smem_ptr_flag_bitsILi16EEENSU_INS5_IJNSA_ILi8EEESH_EEENS5_IJSH_SB_EEEEEEEvNS4_8identityES11_S1B_vS1C_EENS_8epilogue10collective6detail29Sm90TmaWarpSpecializedAdapterINS1F_15DefaultEpilogueISJ_SK_SK_NS1E_6thread17LinearCombinationISJ_Li1EffLNS1J_9ScaleType4KindE0ELNS_15FloatRoundStyleE2ESJ_EENS1_15EpilogueDefaultEEEEEvvEEEEvNT_6ParamsE,@"STO_CUDA_ENTRY STV_DEFAULT"
_ZN7cutlass13device_kernelINS_4gemm6kernel13GemmUniversalIN4cute5tupleIJiiiiEEENS1_10collective13CollectiveMmaINS1_34MainloopSm90TmaGmmaWarpSpecializedILi7ENS5_IJNS4_1CILi1EEESB_SB_EEENS1_32KernelTmaWarpSpecializedPingpongEEENS5_IJNSA_ILi64EEENSA_ILi256EEENSA_ILi32EEEEEENS_10bfloat16_tENS5_IJlSB_lEEESJ_SK_NS4_8TiledMMAINS4_8MMA_AtomIJNS4_4SM904GMMA28MMA_64x256x16_F32BF16BF16_SSILNSO_5MajorE0ELSQ_0ELNSO_7ScaleInE1ELSR_1EEEEEENS4_6LayoutISC_NS5_IJNSA_ILi0EEESV_SV_EEEEENS5_IJNS4_10UnderscoreESY_SY_EEEEENS4_13SM90_TMA_LOADENS4_14ComposedLayoutINS4_7SwizzleILi2ELi4ELi3EEENS4_18smem_ptr_flag_bitsILi16EEENSU_INS5_IJNSA_ILi8EEESH_EEENS5_IJSH_SB_EEEEEEEvNS4_8identityES11_S1B_vS1C_EENS_8epilogue10collective6detail29Sm90TmaWarpSpecializedAdapterINS1F_15DefaultEpilogueISJ_SK_SK_NS1E_6thread17LinearCombinationISJ_Li1EffLNS1J_9ScaleType4KindE0ELNS_15FloatRoundStyleE2ESJ_EENS1_15EpilogueDefaultEEEEEvvEEEEvNT_6ParamsE:
[----:B------:R-:W0:Y:S02]  /*0000*/  LDC R1, c[0x0][0x28] ;  /* 0x00000a00ff017b82 */ /* 0x000e240000000800 */
[----:B0-----:R-:W-:Y:S01]  /*0010*/  VIADD R1, R1, 0xfffffff8 ;  /* 0xfffffff801017836 */ /* 0x001fe20000000000 */
[----:B------:R-:W0:Y:S01]  /*0020*/  S2R R4, SR_TID.X ;  /* 0x0000000000047919 */ /* 0x000e220000002100 */
[----:B------:R-:W-:Y:S01]  /*0030*/  ELECT P0, URZ, PT ;  /* 0x00000000003f782f */ /* 0x000fe20003800000 */
[----:B------:R-:W-:Y:S01]  /*0040*/  BSSY B0, `(.L_x_0) ;  /* 0x000000f000007945 */ /* 0x000fe20003800000 */
[--C-:B0-----:R-:W-:Y:S02]  /*0050*/  SHF.R.U32.HI R0, RZ, 0x5, R4.reuse ;  /* 0x00000005ff007819 */ /* 0x101fe40000011604 */
[----:B------:R-:W-:-:S03]  /*0060*/  SHF.R.U32.HI R5, RZ, 0x7, R4 ;  /* 0x00000007ff057819 */ /* 0x000fc60000011604 */
[----:B------:R-:W0:Y:S04]  /*0070*/  SHFL.IDX PT, R2, R0, RZ, 0x1f ;  /* 0x00001fff00027589 */ /* 0x000e2800000e0000 */
[----:B------:R1:W2:Y:S01]  /*0080*/  SHFL.IDX PT, R8, R5, RZ, 0x1f ;  /* 0x00001fff05087589 */ /* 0x0002a200000e0000 */
[----:B0-----:R-:W-:-:S13]  /*0090*/  ISETP.NE.OR P0, PT, R2, RZ, !P0 ;  /* 0x000000ff0200720c */ /* 0x001fda0004705670 */
[----:B-12---:R-:W-:Y:S05]  /*00a0*/  @P0 BRA `(.L_x_1) ;  /* 0x0000000000200947 */ /* 0x006fea0003800000 */
[----:B------:R-:W-:Y:S02]  /*00b0*/  ULDC.64 UR4, c[0x0][0x198] ;  /* 0x0000660000047ab9 */ /* 0x000fe40000000a00 */
[----:B------:R-:W-:Y:S02]  /*00c0*/  UIADD3 UR6, UP0, UR4, 0xf0, URZ ;  /* 0x000000f004067890 */ /* 0x000fe4000ff1e03f */
[----:B------:R-:W-:Y:S02]  /*00d0*/  UIADD3 UR4, UP1, UR4, 0x1f0, URZ ;  /* 0x000001f004047890 */ /* 0x000fe4000ff3e03f */
[----:B------:R-:W-:Y:S02]  /*00e0*/  UIADD3.X UR7, URZ, UR5, URZ, UP0, !UPT ;  /* 0x000000053f077290 */ /* 0x000fe400087fe43f */
[----:B------:R-:W-:-:S07]  /*00f0*/  UIADD3.X UR5, URZ, UR5, URZ, UP1, !UPT ;  /* 0x000000053f057290 */ /* 0x000fce0008ffe43f */
[----:B------:R0:W-:Y:S02]  /*0100*/  UTMACCTL.PF [UR6] ;  /* 0x00000000060079b9 */ /* 0x0001e40008040000 */
[----:B------:R0:W-:Y:S02]  /*0110*/  UTMACCTL.PF [UR4] ;  /* 0x00000000040079b9 */ /* 0x0001e40008040000 */
[----:B0-----:R-:W-:Y:S01]  /*0120*/  NOP ;  /* 0x0000000000007918 */ /* 0x001fe20000000000 */
.L_x_1:
[----:B------:R-:W-:Y:S05]  /*0130*/  BSYNC B0 ;  /* 0x0000000000007941 */ /* 0x000fea0003800000 */
.L_x_0:
[----:B------:R-:W0:Y:S02]  /*0140*/  SHFL.IDX PT, R3, R0, RZ, 0x1f ;  /* 0x00001fff00037589 */ /* 0x000e2400000e0000 */
[----:B0-----:R-:W-:-:S13]  /*0150*/  ISETP.NE.AND P0, PT, R3, RZ, PT ;  /* 0x000000ff0300720c */ /* 0x001fda0003f05270 */
[----:B------:R-:W-:Y:S05]  /*0160*/  @P0 BRA `(.L_x_2) ;  /* 0x0000000000700947 */ /* 0x000fea0003800000 */
[----:B------:R-:W0:Y:S01]  /*0170*/  S2UR UR8, SR_CgaCtaId ;  /* 0x00000000000879c3 */ /* 0x000e220000008800 */
[----:B------:R-:W-:Y:S01]  /*0180*/  UMOV UR4, 0x400 ;  /* 0x0000040000047882 */ /* 0x000fe20000000000 */
[----:B------:R-:W-:Y:S01]  /*0190*/  UMOV UR5, 0x1 ;  /* 0x0000000100057882 */ /* 0x000fe20000000000 */
[----:B------:R-:W-:Y:S01]  /*01a0*/  UMOV UR6, 0x80 ;  /* 0x0000008000067882 */ /* 0x000fe20000000000 */
[----:B------:R-:W-:Y:S01]  /*01b0*/  ELECT P0, URZ, PT ;  /* 0x00000000003f782f */ /* 0x000fe20003800000 */
[----:B------:R-:W-:-:S04]  /*01c0*/  UIADD3 UR6, -UR6, 0x100000, URZ ;  /* 0x0010000006067890 */ /* 0x000fc8000fffe13f */
[----:B------:R-:W-:Y:S02]  /*01d0*/  USHF.L.U32 UR7, UR6, 0xb, URZ ;  /* 0x0000000b06077899 */ /* 0x000fe4000800063f */
[----:B------:R-:W-:Y:S02]  /*01e0*/  USHF.L.U32 UR6, UR6, 0x1, URZ ;  /* 0x0000000106067899 */ /* 0x000fe4000800063f */
[----:B0-----:R-:W-:Y:S02]  /*01f0*/  ULEA UR8, UR8, UR4, 0x18 ;  /* 0x0000000408087291 */ /* 0x001fe4000f8ec03f */
[----:B------:R-:W-:-:S04]  /*0200*/  UIADD3 UR4, -UR5, 0x100000, URZ ;  /* 0x0010000005047890 */ /* 0x000fc8000fffe13f */
[----:B------:R-:W-:Y:S02]  /*0210*/  USHF.L.U32 UR5, UR4, 0xb, URZ ;  /* 0x0000000b04057899 */ /* 0x000fe4000800063f */
[----:B------:R-:W-:Y:S01]  /*0220*/  USHF.L.U32 UR4, UR4, 0x1, URZ ;  /* 0x0000000104047899 */ /* 0x000fe2000800063f */
[----:B------:R-:W0:Y:S11]  /*0230*/  FENCE.VIEW.ASYNC.S ;  /* 0x00000000000073c6 */ /* 0x000e360000000000 */
[----:B0-----:R0:W1:Y:S01]  /*0240*/  SYNCS.EXCH.64 URZ, [UR8], UR4 ;  /* 0x00000004083f75b2 */ /* 0x0010620008000100 */
[----:B------:R0:W2:Y:S01]  /*0250*/  SYNCS.EXCH.64 URZ, [UR8+0x38], UR6 ;  /* 0x00003806083f75b2 */ /* 0x0000a20008000100 */
[----:B------:R0:W3:Y:S01]  /*0260*/  SYNCS.EXCH.64 URZ, [UR8+0x8], UR4 ;  /* 0x00000804083f75b2 */ /* 0x0000e20008000100 */
[----:B------:R0:W4:Y:S01]  /*0270*/  SYNCS.EXCH.64 URZ, [UR8+0x40], UR6 ;  /* 0x00004006083f75b2 */ /* 0x0001220008000100 */
[----:B------:R0:W0:Y:S01]  /*0280*/  SYNCS.EXCH.64 URZ, [UR8+0x10], UR4 ;  /* 0x00001004083f75b2 */ /* 0x0000220008000100 */
        /* <DEDUP_REMOVED lines=9> */
[----:B------:R-:W-:Y:S01]  /*0320*/  NOP ;  /* 0x0000000000007918 */ /* 0x000fe20000000000 */
.L_x_2:
[----:B------:R-:W5:Y:S01]  /*0330*/  SHFL.IDX PT, R6, R0, RZ, 0x1f ;  /* 0x00001fff00067589 */ /* 0x000f6200000e0000 */
[----:B------:R-:W-:Y:S01]  /*0340*/  ELECT P0, URZ, PT ;  /* 0x00000000003f782f */ /* 0x000fe20003800000 */
[----:B------:R-:W-:Y:S01]  /*0350*/  NOP ;  /* 0x0000000000007918 */ /* 0x000fe20000000000 */
[----:B------:R-:W-:Y:S01]  /*0360*/  ELECT P1, URZ, PT ;  /* 0x00000000003f782f */ /* 0x000fe20003820000 */
[----:B------:R-:W1:Y:S01]  /*0370*/  SHFL.IDX PT, R3, R0, RZ, 0x1f ;  /* 0x00001fff00037589 */ /* 0x000e6200000e0000 */
[----:B0-----:R-:W-:Y:S01]  /*0380*/  UMOV UR4, 0x20 ;  /* 0x0000002000047882 */ /* 0x001fe20000000000 */
[----:B------:R-:W-:Y:S01]  /*0390*/  UMOV UR11, 0x80 ;  /* 0x00000080000b7882 */ /* 0x000fe20000000000 */
[----:B------:R-:W-:Y:S01]  /*03a0*/  NOP ;  /* 0x0000000000007918 */ /* 0x000fe20000000000 */
[C---:B------:R-:W-:Y:S01]  /*03b0*/  VIADD R33, R8.reuse, 0xffffffff ;  /* 0xffffffff08217836 */ /* 0x040fe20000000000 */
[----:B------:R-:W0:Y:S01]  /*03c0*/  SHFL.IDX PT, R5, R5, RZ, 0x1f ;  /* 0x00001fff05057589 */ /* 0x000e2200000e0000 */
[----:B------:R-:W-:Y:S01]  /*03d0*/  ULDC.64 UR36, c[0x0][0x208] ;  /* 0x0000820000247ab9 */ /* 0x000fe20000000a00 */
[----:B------:R-:W-:-:S02]  /*03e0*/  ISETP.NE.AND P2, PT, R8, RZ, PT ;  /* 0x000000ff0800720c */ /* 0x000fc40003f45270 */
[----:B------:R-:W-:Y:S02]  /*03f0*/  ISETP.GE.U32.AND P3, PT, R33, 0x2, PT ;  /* 0x000000022100780c */ /* 0x000fe40003f66070 */
[----:B-----5:R-:W-:Y:S02]  /*0400*/  ISETP.NE.OR P0, PT, R6, RZ, !P0 ;  /* 0x000000ff0600720c */ /* 0x020fe40004705670 */
[----:B-1----:R-:W-:Y:S02]  /*0410*/  ISETP.NE.OR P1, PT, R3, RZ, !P1 ;  /* 0x000000ff0300720c */ /* 0x002fe40004f25670 */
[----:B------:R-:W-:-:S04]  /*0420*/  SHF.R.S32.HI R3, RZ, 0x1f, R2 ;  /* 0x0000001fff037819 */ /* 0x000fc80000011402 */
[----:B------:R-:W-:-:S05]  /*0430*/  LEA.HI R3, R3, R2, RZ, 0x2 ;  /* 0x0000000203037211 */ /* 0x000fca00078f10ff */
[----:B------:R-:W-:Y:S01]  /*0440*/  VOTEU.ALL UP0, P0 ;  /* 0x00000000003f7886 */ /* 0x000fe20000000000 */
[----:B------:R-:W-:Y:S01]  /*0450*/  LOP3.LUT R3, R3, 0xfffffffc, RZ, 0xc0, !PT ;  /* 0xfffffffc03037812 */ /* 0x000fe200078ec0ff */
[----:B------:R-:W-:-:S03]  /*0460*/  VOTEU.ALL UP1, P1 ;  /* 0x00000000003f7886 */ /* 0x000fc60000820000 */
[----:B------:R-:W1:Y:S01]  /*0470*/  @!UP0 S2UR UR7, SR_CgaCtaId ;  /* 0x00000000000789c3 */ /* 0x000e620000008800 */
[----:B------:R-:W-:Y:S01]  /*0480*/  @!UP0 UMOV UR6, 0x400 ;  /* 0x0000040000068882 */ /* 0x000fe20000000000 */
[----:B------:R-:W-:-:S04]  /*0490*/  @!UP0 UIADD3 UR4, -UR4, 0x100000, URZ ;  /* 0x0010000004048890 */ /* 0x000fc8000fffe13f */
[----:B------:R-:W-:Y:S02]  /*04a0*/  @!UP0 USHF.L.U32 UR5, UR4, 0xb, URZ ;  /* 0x0000000b04058899 */ /* 0x000fe4000800063f */
[----:B------:R-:W-:Y:S01]  /*04b0*/  @!UP0 USHF.L.U32 UR4, UR4, 0x1, URZ ;  /* 0x0000000104048899 */ /* 0x000fe2000800063f */
[----:B------:R-:W-:Y:S01]  /*04c0*/  IMAD.IADD R0, R2, 0x1, -R3 ;  /* 0x0000000102007824 */ /* 0x000fe200078e0a03 */
[----:B------:R-:W-:Y:S01]  /*04d0*/  @!UP1 UMOV UR9, 0x400 ;  /* 0x0000040000099882 */ /* 0x000fe20000000000 */
[----:B------:R-:W-:Y:S01]  /*04e0*/  VOTEU.ALL UP2, P1 ;  /* 0x00000000003f7886 */ /* 0x000fe20000840000 */
[----:B------:R-:W-:Y:S01]  /*04f0*/  VOTEU.ALL UP3, P1 ;  /* 0x00000000003f7886 */ /* 0x000fe20000860000 */
[----:B------:R-:W-:Y:S01]  /*0500*/  VOTEU.ALL UP4, P1 ;  /* 0x00000000003f7886 */ /* 0x000fe20000880000 */
[----:B------:R-:W5:Y:S01]  /*0510*/  @!UP1 S2UR UR10, SR_CgaCtaId ;  /* 0x00000000000a99c3 */ /* 0x000f620000008800 */
[----:B------:R-:W-:Y:S01]  /*0520*/  VOTEU.ALL UP5, P1 ;  /* 0x00000000003f7886 */ /* 0x000fe200008a0000 */
[----:B------:R-:W-:-:S04]  /*0530*/  SHF.R.S32.HI R3, RZ, 0x1f, R4 ;  /* 0x0000001fff037819 */ /* 0x000fc80000011404 */
[----:B------:R-:W-:-:S04]  /*0540*/  LEA.HI R3, R3, R4, RZ, 0x7 ;  /* 0x0000000403037211 */ /* 0x000fc800078f38ff */
[----:B------:R-:W-:-:S05]  /*0550*/  LOP3.LUT R3, R3, 0xffffff80, RZ, 0xc0, !PT ;  /* 0xffffff8003037812 */ /* 0x000fca00078ec0ff */
[----:B------:R-:W-:Y:S01]  /*0560*/  IMAD.IADD R3, R4, 0x1, -R3 ;  /* 0x0000000104037824 */ /* 0x000fe200078e0a03 */
[----:B-1----:R-:W-:Y:S02]  /*0570*/  @!UP0 ULEA UR8, UR7, UR6, 0x18 ;  /* 0x0000000607088291 */ /* 0x002fe4000f8ec03f */
[----:B------:R-:W-:-:S04]  /*0580*/  @!UP1 UIADD3 UR6, -UR11, 0x100000, URZ ;  /* 0x001000000b069890 */ /* 0x000fc8000fffe13f */
[----:B------:R-:W-:Y:S02]  /*0590*/  @!UP1 USHF.L.U32 UR7, UR6, 0xb, URZ ;  /* 0x0000000b06079899 */ /* 0x000fe4000800063f */
[----:B------:R-:W-:Y:S01]  /*05a0*/  @!UP1 USHF.L.U32 UR6, UR6, 0x1, URZ ;  /* 0x0000000106069899 */ /* 0x000fe2000800063f */
[----:B------:R-:W-:Y:S01]  /*05b0*/  VOTEU.ALL UP0, P0 ;  /* 0x00000000003f7886 */ /* 0x000fe20000000000 */
[----:B-----5:R-:W-:Y:S01]  /*05c0*/  @!UP1 ULEA UR9, UR10, UR9, 0x18 ;  /* 0x000000090a099291 */ /* 0x020fe2000f8ec03f */
[----:B------:R-:W-:Y:S02]  /*05d0*/  VOTEU.ALL UP1, P0 ;  /* 0x00000000003f7886 */ /* 0x000fe40000020000 */
[----:B------:R-:W-:Y:S01]  /*05e0*/  ULDC.64 UR10, c[0x0][0x598] ;  /* 0x00016600000a7ab9 */ /* 0x000fe20000000a00 */
[----:B------:R-:W-:Y:S01]  /*05f0*/  ISETP.NE.AND P0, PT, R0, 0x3, PT ;  /* 0x000000030000780c */ /* 0x000fe20003f05270 */
[----:B------:R-:W1:Y:S02]  /*0600*/  FENCE.VIEW.ASYNC.S ;  /* 0x00000000000073c6 */ /* 0x000e640000000000 */
[----:B-1----:R1:W2:Y:S01]  /*0610*/  @!UP0 SYNCS.EXCH.64 URZ, [UR8+0xa0], UR4 ;  /* 0x0000a004083f85b2 */ /* 0x0022a20008000100 */
[----:B------:R-:W-:-:S02]  /*0620*/  ISETP.NE.U32.AND P1, PT, RZ, UR10, PT ;  /* 0x0000000aff007c0c */ /* 0x000fc4000bf25070 */
[----:B------:R-:W-:Y:S02]  /*0630*/  ISETP.EQ.OR P0, PT, R0, RZ, !P0 ;  /* 0x000000ff0000720c */ /* 0x000fe40004702670 */
[----:B------:R-:W-:Y:S02]  /*0640*/  ISETP.NE.AND.EX P1, PT, RZ, UR11, PT, P1 ;  /* 0x0000000bff007c0c */ /* 0x000fe4000bf25310 */
[----:B------:R-:W-:-:S04]  /*0650*/  ISETP.EQ.AND P0, PT, R8, RZ, P0 ;  /* 0x000000ff0800720c */ /* 0x000fc80000702270 */
[----:B------:R-:W-:-:S04]  /*0660*/  SEL R16, RZ, 0x1, !P0 ;  /* 0x00000001ff107807 */ /* 0x000fc80004000000 */
[----:B------:R-:W-:Y:S01]  /*0670*/  SEL R16, R16, 0x2, P3 ;  /* 0x0000000210107807 */ /* 0x000fe20001800000 */
[----:B------:R1:W2:Y:S01]  /*0680*/  @!UP1 SYNCS.EXCH.64 URZ, [UR8+0xa8], UR4 ;  /* 0x0000a804083f95b2 */ /* 0x0002a20008000100 */
[----:B------:R-:W-:Y:S01]  /*0690*/  NOP ;  /* 0x0000000000007918 */ /* 0x000fe20000000000 */
[----:B------:R1:W2:Y:S01]  /*06a0*/  @!UP2 SYNCS.EXCH.64 URZ, [UR9+0x80], UR6 ;  /* 0x00008006093fa5b2 */ /* 0x0002a20008000100 */
[----:B------:R1:W2:Y:S01]  /*06b0*/  @!UP3 SYNCS.EXCH.64 URZ, [UR9+0x88], UR6 ;  /* 0x00008806093fb5b2 */ /* 0x0002a20008000100 */
[----:B------:R1:W2:Y:S01]  /*06c0*/  @!UP4 SYNCS.EXCH.64 URZ, [UR9+0x90], UR6 ;  /* 0x00009006093fc5b2 */ /* 0x0002a20008000100 */
[----:B------:R1:W2:Y:S01]  /*06d0*/  @!UP5 SYNCS.EXCH.64 URZ, [UR9+0x98], UR6 ;  /* 0x00009806093fd5b2 */ /* 0x0002a20008000100 */
[----:B------:R-:W-:Y:S01]  /*06e0*/  NOP ;  /* 0x0000000000007918 */ /* 0x000fe20000000000 */
[----:B--234-:R-:W-:Y:S06]  /*06f0*/  BAR.SYNC.DEFER_BLOCKING 0x0 ;  /* 0x0000000000007b1d */ /* 0x01cfec0000010000 */
[----:B01----:R-:W-:Y:S05]  /*0700*/  @!P1 BRA `(.L_x_3) ;  /* 0x00000000001c9947 */ /* 0x003fea0003800000 */
[----:B------:R-:W0:Y:S02]  /*0710*/  LDC.64 R6, c[0x0][0x598] ;  /* 0x00016600ff067b82 */ /* 0x000e240000000a00 */
[----:B0-----:R-:W2:Y:S02]  /*0720*/  LDG.E.64 R6, desc[UR36][R6.64] ;  /* 0x0000002406067981 */ /* 0x001ea4000c1e1b00 */
[----:B--2---:R-:W-:-:S04]  /*0730*/  ISETP.NE.U32.AND P0, PT, R6, RZ, PT ;  /* 0x000000ff0600720c */ /* 0x004fc80003f05070 */
[----:B------:R-:W-:-:S13]  /*0740*/  ISETP.NE.AND.EX P0, PT, R7, RZ, PT, P0 ;  /* 0x000000ff0700720c */ /* 0x000fda0003f05300 */
[----:B------:R-:W-:Y:S05]  /*0750*/  @!P0 BRA `(.L_x_3) ;  /* 0x0000000000088947 */ /* 0x000fea0003800000 */
[----:B------:R1:W5:Y:S01]  /*0760*/  LD.E R153, desc[UR36][R6.64] ;  /* 0x0000002406997980 */ /* 0x000362000c101900 */
[----:B------:R-:W-:Y:S05]  /*0770*/  BRA `(.L_x_4) ;  /* 0x0000000000247947 */ /* 0x000fea0003800000 */
.L_x_3:
[----:B------:R-:W-:Y:S02]  /*0780*/  ULDC.64 UR4, c[0x0][0x588] ;  /* 0x0001620000047ab9 */ /* 0x000fe40000000a00 */
[----:B------:R-:W-:-:S04]  /*0790*/  ISETP.NE.U32.AND P0, PT, RZ, UR4, PT ;  /* 0x00000004ff007c0c */ /* 0x000fc8000bf05070 */
[----:B------:R-:W-:-:S13]  /*07a0*/  ISETP.NE.AND.EX P0, PT, RZ, UR5, PT, P0 ;  /* 0x00000005ff007c0c */ /* 0x000fda000bf05300 */
[----:B------:R-:W-:Y:S05]  /*07b0*/  @!P0 BRA `(.L_x_5) ;  /* 0x00000000000c8947 */ /* 0x000fea0003800000 */
[----:B------:R-:W0:Y:S02]  /*07c0*/  LDC.64 R6, c[0x0][0x588] ;  /* 0x00016200ff067b82 */ /* 0x000e240000000a00 */
[----:B0-----:R0:W5:Y:S01]  /*07d0*/  LDG.E R153, desc[UR36][R6.64] ;  /* 0x0000002406997981 */ /* 0x001162000c1e1900 */
[----:B------:R-:W-:Y:S05]  /*07e0*/  BRA `(.L_x_4) ;  /* 0x0000000000087947 */ /* 0x000fea0003800000 */
.L_x_5:
[----:B------:R-:W-:Y:S02]  /*07f0*/  ULDC UR4, c[0x0][0x580] ;  /* 0x0001600000047ab9 */ /* 0x000fe40000000800 */
[----:B------:R-:W-:-:S07]  /*0800*/  IMAD.U32 R153, RZ, RZ, UR4 ;  /* 0x00000004ff997e24 */ /* 0x000fce000f8e00ff */
.L_x_4:
[----:B------:R-:W-:Y:S02]  /*0810*/  ULDC.64 UR4, c[0x0][0x5a0] ;  /* 0x0001680000047ab9 */ /* 0x000fe40000000a00 */
[----:B------:R-:W-:-:S04]  /*0820*/  ISETP.NE.U32.AND P0, PT, RZ, UR4, PT ;  /* 0x00000004ff007c0c */ /* 0x000fc8000bf05070 */
[----:B------:R-:W-:-:S13]  /*0830*/  ISETP.NE.AND.EX P0, PT, RZ, UR5, PT, P0 ;  /* 0x00000005ff007c0c */ /* 0x000fda000bf05300 */
[----:B------:R-:W-:Y:S05]  /*0840*/  @!P0 BRA `(.L_x_6) ;  /* 0x00000000001c8947 */ /* 0x000fea0003800000 */
[----:B01----:R-:W0:Y:S02]  /*0850*/  LDC.64 R6, c[0x0][0x5a0] ;  /* 0x00016800ff067b82 */ /* 0x003e240000000a00 */
[----:B0-----:R-:W2:Y:S02]  /*0860*/  LDG.E.64 R6, desc[UR36][R6.64] ;  /* 0x0000002406067981 */ /* 0x001ea4000c1e1b00 */
[----:B--2---:R-:W-:-:S04]  /*0870*/  ISETP.NE.U32.AND P0, PT, R6, RZ, PT ;  /* 0x000000ff0600720c */ /* 0x004fc80003f05070 */
[----:B------:R-:W-:-:S13]  /*0880*/  ISETP.NE.AND.EX P0, PT, R7, RZ, PT, P0 ;  /* 0x000000ff0700720c */ /* 0x000fda0003f05300 */
[----:B------:R-:W-:Y:S05]  /*0890*/  @!P0 BRA `(.L_x_6) ;  /* 0x0000000000088947 */ /* 0x000fea0003800000 */
[----:B------:R3:W5:Y:S01]  /*08a0*/  LD.E R152, desc[UR36][R6.64] ;  /* 0x0000002406987980 */ /* 0x000762000c101900 */
[----:B------:R-:W-:Y:S05]  /*08b0*/  BRA `(.L_x_7) ;  /* 0x0000000000247947 */ /* 0x000fea0003800000 */
.L_x_6:
[----:B------:R-:W-:Y:S02]  /*08c0*/  ULDC.64 UR4, c[0x0][0x590] ;  /* 0x0001640000047ab9 */ /* 0x000fe40000000a00 */
[----:B------:R-:W-:-:S04]  /*08d0*/  ISETP.NE.U32.AND P0, PT, RZ, UR4, PT ;  /* 0x00000004ff007c0c */ /* 0x000fc8000bf05070 */
[----:B------:R-:W-:-:S13]  /*08e0*/  ISETP.NE.AND.EX P0, PT, RZ, UR5, PT, P0 ;  /* 0x00000005ff007c0c */ /* 0x000fda000bf05300 */
[----:B------:R-:W-:Y:S05]  /*08f0*/  @!P0 BRA `(.L_x_8) ;  /* 0x00000000000c8947 */ /* 0x000fea0003800000 */
[----:B01----:R-:W0:Y:S02]  /*0900*/  LDC.64 R6, c[0x0][0x590] ;  /* 0x00016400ff067b82 */ /* 0x003e240000000a00 */
[----:B0-----:R2:W5:Y:S01]  /*0910*/  LDG.E R152, desc[UR36][R6.64] ;  /* 0x0000002406987981 */ /* 0x001562000c1e1900 */
[----:B------:R-:W-:Y:S05]  /*0920*/  BRA `(.L_x_7) ;  /* 0x0000000000087947 */ /* 0x000fea0003800000 */
.L_x_8:
[----:B------:R-:W-:Y:S02]  /*0930*/  ULDC UR4, c[0x0][0x584] ;  /* 0x0001610000047ab9 */ /* 0x000fe40000000800 */
[----:B------:R-:W-:-:S07]  /*0940*/  IMAD.U32 R152, RZ, RZ, UR4 ;  /* 0x00000004ff987e24 */ /* 0x000fce000f8e00ff */
.L_x_7:
[----:B------:R-:W4:Y:S01]  /*0950*/  LDC R2, c[0x0][0x65c] ;  /* 0x00019700ff027b82 */ /* 0x000f220000000800 */
[----:B------:R-:W4:Y:S01]  /*0960*/  S2R R14, SR_CTAID.Y ;  /* 0x00000000000e7919 */ /* 0x000f220000002600 */
[----:B------:R-:W-:Y:S01]  /*0970*/  ULDC UR6, c[0x0][0x28c] ;  /* 0x0000a30000067ab9 */ /* 0x000fe20000000800 */
[----:B------:R-:W-:Y:S01]  /*0980*/  ISETP.NE.AND P0, PT, R8, 0x2, PT ;  /* 0x000000020800780c */ /* 0x000fe20003f05270 */
[----:B------:R-:W-:Y:S01]  /*0990*/  UIADD3 UR6, UR6, 0x1f, URZ ;  /* 0x0000001f06067890 */ /* 0x000fe2000fffe03f */
[----:B0123--:R-:W0:Y:S01]  /*09a0*/  S2R R6, SR_CTAID.X ;  /* 0x0000000000067919 */ /* 0x00fe220000002500 */
[----:B------:R-:W-:Y:S01]  /*09b0*/  IMAD.MOV.U32 R7, RZ, RZ, RZ ;  /* 0x000000ffff077224 */ /* 0x000fe200078e00ff */
[----:B------:R-:W-:Y:S01]  /*09c0*/  UMOV UR39, URZ ;  /* 0x0000003f00277c82 */ /* 0x000fe20008000000 */
[----:B------:R-:W-:Y:S01]  /*09d0*/  USHF.R.S32.HI UR7, URZ, 0x1f, UR6 ;  /* 0x0000001f3f077899 */ /* 0x000fe20008011406 */
[----:B------:R-:W-:Y:S01]  /*09e0*/  UMOV UR38, URZ ;  /* 0x0000003f00267c82 */ /* 0x000fe20008000000 */
[----:B------:R-:W-:-:S02]  /*09f0*/  ULDC.64 UR8, c[0x0][0x650] ;  /* 0x0001940000087ab9 */ /* 0x000fc40000000a00 */
[----:B------:R-:W-:-:S04]  /*0a00*/  ULEA.HI UR7, UR7, UR6, URZ, 0x5 ;  /* 0x0000000607077291 */ /* 0x000fc8000f8f283f */
[----:B------:R-:W-:Y:S01]  /*0a10*/  USHF.R.S32.HI UR40, URZ, 0x5, UR7 ;  /* 0x000000053f287899 */ /* 0x000fe20008011407 */
[----:B----4-:R-:W-:-:S13]  /*0a20*/  ISETP.NE.AND P1, PT, R2, 0x1, PT ;  /* 0x000000010200780c */ /* 0x010fda0003f25270 */
[----:B------:R-:W0:Y:S01]  /*0a30*/  @P1 LDC R19, c[0x0][0x10] ;  /* 0x00000400ff131b82 */ /* 0x000e220000000800 */
[----:B------:R-:W-:Y:S02]  /*0a40*/  @P1 IMAD.MOV.U32 R8, RZ, RZ, R14 ;  /* 0x000000ffff081224 */ /* 0x000fe400078e000e */
[----:B------:R-:W-:Y:S02]  /*0a50*/  @P1 IMAD.MOV.U32 R9, RZ, RZ, RZ ;  /* 0x000000ffff091224 */ /* 0x000fe400078e00ff */
[----:B------:R-:W-:-:S03]  /*0a60*/  @P1 IMAD.MOV.U32 R17, RZ, RZ, RZ ;  /* 0x000000ffff111224 */ /* 0x000fc600078e00ff */
[----:B------:R-:W1:Y:S01]  /*0a70*/  @!P1 LDC R11, c[0x0][0xc] ;  /* 0x00000300ff0b9b82 */ /* 0x000e620000000800 */
[----:B------:R-:W-:Y:S01]  /*0a80*/  ULDC UR4, c[0x0][0xc] ;  /* 0x0000030000047ab9 */ /* 0x000fe20000000800 */
[----:B------:R-:W-:Y:S02]  /*0a90*/  ULDC UR5, c[0x0][0x10] ;  /* 0x0000040000057ab9 */ /* 0x000fe40000000800 */
[----:B------:R-:W-:-:S04]  /*0aa0*/  UIMAD.WIDE.U32 UR4, UR4, UR5, URZ ;  /* 0x00000005040472a5 */ /* 0x000fc8000f8e003f */
[----:B------:R-:W2:Y:S01]  /*0ab0*/  LDC R2, c[0x0][0x14] ;  /* 0x00000500ff027b82 */ /* 0x000ea20000000800 */
[----:B0-----:R-:W-:-:S04]  /*0ac0*/  @P1 IMAD.WIDE.U32 R18, R6, R19, R8 ;  /* 0x0000001306121225 */ /* 0x001fc800078e0008 */
[----:B------:R-:W-:Y:S02]  /*0ad0*/  @P1 IMAD.IADD R17, R19, 0x1, R17 ;  /* 0x0000000113111824 */ /* 0x000fe400078e0211 */
[----:B-1----:R-:W-:-:S04]  /*0ae0*/  @!P1 IMAD.WIDE.U32 R8, R11, R14, R6 ;  /* 0x0000000e0b089225 */ /* 0x002fc800078e0006 */
[----:B------:R-:W-:Y:S02]  /*0af0*/  @!P1 IMAD.MOV.U32 R18, RZ, RZ, R8 ;  /* 0x000000ffff129224 */ /* 0x000fe400078e0008 */
[----:B------:R-:W-:Y:S02]  /*0b00*/  @!P1 IMAD.MOV.U32 R17, RZ, RZ, R9 ;  /* 0x000000ffff119224 */ /* 0x000fe400078e0009 */
[----:B--2---:R-:W-:-:S04]  /*0b10*/  IMAD.WIDE.U32 R12, R2, UR4, RZ ;  /* 0x00000004020c7c25 */ /* 0x004fc8000f8e00ff */
[----:B------:R-:W-:Y:S01]  /*0b20*/  IMAD R23, R2, UR5, RZ ;  /* 0x0000000502177c24 */ /* 0x000fe2000f8e02ff */
[----:B------:R0:W-:Y:S03]  /*0b30*/  STL.64 [R1], R12 ;  /* 0x0000000c01007387 */ /* 0x0001e60000100a00 */
[----:B------:R-:W-:Y:S01]  /*0b40*/  IMAD.IADD R23, R13, 0x1, R23 ;  /* 0x000000010d177824 */ /* 0x000fe200078e0217 */
[----:B------:R-:W-:Y:S06]  /*0b50*/  @P0 BRA `(.L_x_9) ;  /* 0x0000000000280947 */ /* 0x000fec0003800000 */
[----:B------:R-:W-:Y:S01]  /*0b60*/  UIMAD.WIDE.U32 UR4, UR40, 0x24924925, URZ ;  /* 0x24924925280478a5 */ /* 0x000fe2000f8e003f */
[----:B------:R-:W-:Y:S01]  /*0b70*/  IADD3 R18, P0, R18, R12, RZ ;  /* 0x0000000c12127210 */ /* 0x000fe20007f1e0ff */
[----:B------:R-:W-:Y:S02]  /*0b80*/  UISETP.GE.U32.AND UP0, UPT, UR40, 0x7, UPT ;  /* 0x000000072800788c */ /* 0x000fe4000bf06070 */
[----:B------:R-:W-:Y:S02]  /*0b90*/  UIADD3 UR4, -UR5, UR40, URZ ;  /* 0x0000002805047290 */ /* 0x000fe4000fffe13f */
[----:B------:R-:W-:Y:S01]  /*0ba0*/  IMAD.X R17, R23, 0x1, R17, P0 ;  /* 0x0000000117117824 */ /* 0x000fe200000e0611 */
[----:B------:R-:W-:Y:S01]  /*0bb0*/  UMOV UR38, URZ ;  /* 0x0000003f00267c82 */ /* 0x000fe20008000000 */
[----:B------:R-:W-:-:S04]  /*0bc0*/  ULEA.HI UR4, UR4, UR5, URZ, 0x1f ;  /* 0x0000000504047291 */ /* 0x000fc8000f8ff83f */
[----:B------:R-:W-:-:S04]  /*0bd0*/  USHF.R.U32.HI UR4, URZ, 0x2, UR4 ;  /* 0x000000023f047899 */ /* 0x000fc80008011604 */
[----:B------:R-:W-:Y:S02]  /*0be0*/  @UP0 ULOP3.LUT UR38, UR4, 0x1, URZ, 0xc0, !UPT ;  /* 0x0000000104260892 */ /* 0x000fe4000f8ec03f */
[----:B------:R-:W-:-:S12]  /*0bf0*/  UIMAD UR39, UR4, -0x7, UR40 ;  /* 0xfffffff9042778a4 */ /* 0x000fd8000f8e0228 */
.L_x_9:
[----:B------:R-:W-:Y:S01]  /*0c00*/  ISETP.GE.U32.AND P0, PT, R18, UR8, PT ;  /* 0x0000000812007c0c */ /* 0x000fe2000bf06070 */
[----:B------:R-:W-:Y:S01]  /*0c10*/  IMAD.MOV.U32 R19, RZ, RZ, -0x1 ;  /* 0xffffffffff137424 */ /* 0x000fe200078e00ff */
[----:B------:R-:W-:Y:S01]  /*0c20*/  PRMT R8, RZ, 0x7610, R8 ;  /* 0x00007610ff087816 */ /* 0x000fe20000000008 */
[----:B------:R-:W-:Y:S01]  /*0c30*/  IMAD.MOV.U32 R22, RZ, RZ, -0x1 ;  /* 0xffffffffff167424 */ /* 0x000fe200078e00ff */
[----:B------:R-:W-:Y:S01]  /*0c40*/  ISETP.GE.U32.AND.EX P0, PT, R17, UR9, PT, P0 ;  /* 0x0000000911007c0c */ /* 0x000fe2000bf06100 */
[----:B------:R-:W-:-:S12]  /*0c50*/  IMAD.MOV.U32 R2, RZ, RZ, -0x1 ;  /* 0xffffffffff027424 */ /* 0x000fd800078e00ff */
[----:B------:R-:W-:Y:S05]  /*0c60*/  @P0 BRA `(.L_x_10) ;  /* 0x00000004005c0947 */ /* 0x000fea0003800000 */
[----:B------:R-:W1:Y:S01]  /*0c70*/  LDC.64 R20, c[0x0][0x628] ;  /* 0x00018a00ff147b82 */ /* 0x000e620000000a00 */
[----:B------:R-:W-:Y:S02]  /*0c80*/  IMAD.MOV.U32 R8, RZ, RZ, R18 ;  /* 0x000000ffff087224 */ /* 0x000fe400078e0012 */
[----:B------:R-:W-:-:S05]  /*0c90*/  IMAD.MOV.U32 R9, RZ, RZ, R17 ;  /* 0x000000ffff097224 */ /* 0x000fca00078e0011 */
[----:B------:R-:W2:Y:S08]  /*0ca0*/  LDC R2, c[0x0][0x630] ;  /* 0x00018c00ff027b82 */ /* 0x000eb00000000800 */
[----:B------:R-:W3:Y:S01]  /*0cb0*/  LDC.64 R24, c[0x0][0x620] ;  /* 0x00018800ff187b82 */ /* 0x000ee20000000a00 */
[----:B-1----:R-:W-:-:S04]  /*0cc0*/  ISETP.NE.U32.AND P0, PT, R20, RZ, PT ;  /* 0x000000ff1400720c */ /* 0x002fc80003f05070 */
[----:B------:R-:W-:-:S13]  /*0cd0*/  ISETP.NE.AND.EX P0, PT, R21, RZ, PT, P0 ;  /* 0x000000ff1500720c */ /* 0x000fda0003f05300 */
[----:B--23--:R-:W-:Y:S05]  /*0ce0*/  @!P0 BRA `(.L_x_11) ;  /* 0x0000000000288947 */ /* 0x00cfea0003800000 */
[----:B0-----:R-:W0:Y:S02]  /*0cf0*/  LDC R13, c[0x0][0x634] ;  /* 0x00018d00ff0d7b82 */ /* 0x001e240000000800 */
[----:B0-----:R-:W-:-:S05]  /*0d00*/  IADD3 R13, P0, R18, R13, RZ ;  /* 0x0000000d120d7210 */ /* 0x001fca0007f1e0ff */
[----:B------:R-:W-:-:S04]  /*0d10*/  IMAD.X R15, RZ, RZ, R17, P0 ;  /* 0x000000ffff0f7224 */ /* 0x000fc800000e0611 */
[----:B------:R-:W-:-:S04]  /*0d20*/  IMAD.WIDE.U32 R8, R15, R20, RZ ;  /* 0x000000140f087225 */ /* 0x000fc800078e00ff */
[----:B------:R-:W-:-:S04]  /*0d30*/  IMAD.WIDE.U32 R10, P0, R13, R21, R8 ;  /* 0x000000150d0a7225 */ /* 0x000fc80007800008 */
[----:B------:R-:W-:-:S04]  /*0d40*/  IMAD.WIDE.U32 R8, R13, R20, RZ ;  /* 0x000000140d087225 */ /* 0x000fc800078e00ff */
[----:B------:R-:W-:Y:S01]  /*0d50*/  IMAD.X R13, RZ, RZ, RZ, P0 ;  /* 0x000000ffff0d7224 */ /* 0x000fe200000e06ff */
[----:B------:R-:W-:Y:S01]  /*0d60*/  IADD3 RZ, P0, R9, R10, RZ ;  /* 0x0000000a09ff7210 */ /* 0x000fe20007f1e0ff */
[----:B------:R-:W-:-:S04]  /*0d70*/  IMAD.MOV.U32 R12, RZ, RZ, R11 ;  /* 0x000000ffff0c7224 */ /* 0x000fc800078e000b */
[----:B------:R-:W-:-:S08]  /*0d80*/  IMAD.WIDE.U32.X R8, R15, R21, R12, P0 ;  /* 0x000000150f087225 */ /* 0x000fd000000e040c */
.L_x_11:
[-CC-:B------:R-:W-:Y:S01]  /*0d90*/  SHF.R.U64 R31, R8, R2.reuse, R9.reuse ;  /* 0x00000002081f7219 */ /* 0x180fe20000001209 */
[----:B0-----:R-:W0:Y:S01]  /*0da0*/  LDC R12, c[0x0][0x618] ;  /* 0x00018600ff0c7b82 */ /* 0x001e220000000800 */
[----:B------:R-:W-:Y:S01]  /*0db0*/  SHF.R.U32.HI R7, RZ, R2, R9 ;  /* 0x00000002ff077219 */ /* 0x000fe20000011609 */
[----:B------:R-:W-:Y:S01]  /*0dc0*/  ULDC UR4, c[0x0][0x150] ;  /* 0x0000540000047ab9 */ /* 0x000fe20000000800 */
[----:B------:R-:W-:Y:S01]  /*0dd0*/  IADD3 R11, P0, RZ, -R31, RZ ;  /* 0x8000001fff0b7210 */ /* 0x000fe20007f1e0ff */
[----:B------:R-:W-:Y:S01]  /*0de0*/  IMAD.MOV.U32 R19, RZ, RZ, R17 ;  /* 0x000000ffff137224 */ /* 0x000fe200078e0011 */
[----:B------:R-:W-:-:S03]  /*0df0*/  I2FP.F32.U32 R2, R6 ;  /* 0x0000000600027245 */ /* 0x000fc60000201000 */
[----:B------:R-:W1:Y:S01]  /*0e00*/  LDC.64 R26, c[0x0][0x640] ;  /* 0x00019000ff1a7b82 */ /* 0x000e620000000a00 */
[----:B------:R-:W-:Y:S02]  /*0e10*/  IMAD.X R13, RZ, RZ, ~R7, P0 ;  /* 0x000000ffff0d7224 */ /* 0x000fe400000e0e07 */
[----:B------:R-:W-:Y:S01]  /*0e20*/  FMUL R2, R2, UR4 ;  /* 0x0000000402027c20 */ /* 0x000fe20008400000 */
[----:B------:R-:W-:Y:S01]  /*0e30*/  IMAD.WIDE.U32 R8, R11, R24, R18 ;  /* 0x000000180b087225 */ /* 0x000fe200078e0012 */
[----:B------:R-:W-:-:S03]  /*0e40*/  ULDC UR4, c[0x0][0x154] ;  /* 0x0000550000047ab9 */ /* 0x000fc60000000800 */
[----:B------:R-:W-:Y:S01]  /*0e50*/  IMAD R10, R13, R24, RZ ;  /* 0x000000180d0a7224 */ /* 0x000fe200078e02ff */
[----:B------:R-:W2:Y:S01]  /*0e60*/  LDC R7, c[0x0][0x144] ;  /* 0x00005100ff077b82 */ /* 0x000ea20000000800 */
[----:B------:R-:W3:Y:S02]  /*0e70*/  F2I.U32.TRUNC.NTZ R2, R2 ;  /* 0x0000000200027305 */ /* 0x000ee4000020f000 */
[----:B------:R-:W-:-:S04]  /*0e80*/  IMAD R11, R11, R25, R10 ;  /* 0x000000190b0b7224 */ /* 0x000fc800078e020a */
[----:B------:R-:W-:Y:S01]  /*0e90*/  IMAD.IADD R9, R9, 0x1, R11 ;  /* 0x0000000109097824 */ /* 0x000fe200078e020b */
[----:B------:R-:W4:Y:S01]  /*0ea0*/  LDC R22, c[0x0][0x608] ;  /* 0x00018200ff167b82 */ /* 0x000f220000000800 */
[----:B------:R-:W-:-:S03]  /*0eb0*/  IMAD.MOV.U32 R11, RZ, RZ, -0x1 ;  /* 0xffffffffff0b7424 */ /* 0x000fc600078e00ff */
[--C-:B0-----:R-:W-:Y:S02]  /*0ec0*/  SHF.R.U64 R20, R8, R12, R9.reuse ;  /* 0x0000000c08147219 */ /* 0x101fe40000001209 */
[----:B------:R-:W-:Y:S02]  /*0ed0*/  I2FP.F32.U32 R8, R14 ;  /* 0x0000000e00087245 */ /* 0x000fe40000201000 */
[----:B------:R-:W0:Y:S01]  /*0ee0*/  LDC R24, c[0x0][0x658] ;  /* 0x00019600ff187b82 */ /* 0x000e220000000800 */
[----:B-1----:R-:W-:Y:S01]  /*0ef0*/  ISETP.NE.U32.AND P0, PT, R26, RZ, PT ;  /* 0x000000ff1a00720c */ /* 0x002fe20003f05070 */
[----:B---3--:R-:W-:Y:S02]  /*0f00*/  IMAD.MOV R10, RZ, RZ, -R2 ;  /* 0x000000ffff0a7224 */ /* 0x008fe400078e0a02 */
[----:B------:R-:W-:Y:S01]  /*0f10*/  FMUL R8, R8, UR4 ;  /* 0x0000000408087c20 */ /* 0x000fe20008400000 */
[----:B------:R-:W-:Y:S02]  /*0f20*/  SHF.R.U32.HI R9, RZ, R12, R9 ;  /* 0x0000000cff097219 */ /* 0x000fe40000011609 */
[----:B------:R-:W-:Y:S01]  /*0f30*/  ISETP.NE.AND.EX P0, PT, R27, RZ, PT, P0 ;  /* 0x000000ff1b00720c */ /* 0x000fe20003f05300 */
[----:B------:R1:W3:Y:S01]  /*0f40*/  F2I.U32.TRUNC.NTZ R15, R8 ;  /* 0x00000008000f7305 */ /* 0x0002e2000020f000 */
[----:B------:R-:W1:Y:S01]  /*0f50*/  LDC R19, c[0x0][0x148] ;  /* 0x00005200ff137b82 */ /* 0x000e620000000800 */
[----:B--2---:R-:W-:-:S07]  /*0f60*/  IMAD R2, R7, R10, R6 ;  /* 0x0000000a07027224 */ /* 0x004fce00078e0206 */
[----:B------:R-:W2:Y:S01]  /*0f70*/  LDC R25, c[0x0][0x600] ;  /* 0x00018000ff197b82 */ /* 0x000ea20000000800 */
[-CC-:B----4-:R-:W-:Y:S02]  /*0f80*/  SHF.R.U64 R32, R20, R22.reuse, R9.reuse ;  /* 0x0000001614207219 */ /* 0x190fe40000001209 */
[----:B------:R-:W-:Y:S01]  /*0f90*/  SHF.R.U32.HI R7, RZ, R22, R9 ;  /* 0x00000016ff077219 */ /* 0x000fe20000011609 */
[----:B------:R-:W-:-:S04]  /*0fa0*/  IMAD.MOV.U32 R9, RZ, RZ, 0x1 ;  /* 0x00000001ff097424 */ /* 0x000fc800078e00ff */
[----:B------:R-:W4:Y:S01]  /*0fb0*/  LDC R28, c[0x0][0x648] ;  /* 0x00019200ff1c7b82 */ /* 0x000f220000000800 */
[-C--:B0-----:R-:W-:Y:S02]  /*0fc0*/  SHF.L.U32 R6, R11, R24.reuse, RZ ;  /* 0x000000180b067219 */ /* 0x081fe400000006ff */
[--C-:B------:R-:W-:Y:S02]  /*0fd0*/  SHF.R.U64 R22, R32, R24, R7.reuse ;  /* 0x0000001820167219 */ /* 0x100fe40000001207 */
[----:B------:R-:W-:Y:S02]  /*0fe0*/  LOP3.LUT R13, RZ, R6, RZ, 0x33, !PT ;  /* 0x00000006ff0d7212 */ /* 0x000fe400078e33ff */
[-C--:B------:R-:W-:Y:S01]  /*0ff0*/  SHF.R.U32.HI R7, RZ, R24.reuse, R7 ;  /* 0x00000018ff077219 */ /* 0x080fe20000011607 */
[----:B------:R-:W0:Y:S01]  /*1000*/  LDC R29, c[0x0][0x638] ;  /* 0x00018e00ff1d7b82 */ /* 0x000e220000000800 */
[----:B------:R-:W-:Y:S01]  /*1010*/  SHF.L.U32 R12, R9, R24, RZ ;  /* 0x00000018090c7219 */ /* 0x000fe200000006ff */
[----:B------:R-:W-:-:S06]  /*1020*/  IMAD.MOV.U32 R6, RZ, RZ, R22 ;  /* 0x000000ffff067224 */ /* 0x000fcc00078e0016 */
[----:B------:R-:W0:Y:S01]  /*1030*/  LDC R30, c[0x0][0x610] ;  /* 0x00018400ff1e7b82 */ /* 0x000e220000000800 */
[----:B-1-3--:R-:W-:Y:S05]  /*1040*/  @!P0 BRA `(.L_x_12) ;  /* 0x0000000000288947 */ /* 0x00afea0003800000 */
[----:B------:R-:W1:Y:S02]  /*1050*/  LDC R11, c[0x0][0x64c] ;  /* 0x00019300ff0b7b82 */ /* 0x000e640000000800 */
[----:B-1----:R-:W-:-:S05]  /*1060*/  IADD3 R11, P0, R22, R11, RZ ;  /* 0x0000000b160b7210 */ /* 0x002fca0007f1e0ff */
        /* <DEDUP_REMOVED lines=8> */
.L_x_12:
[----:B----4-:R-:W-:Y:S01]  /*10f0*/  SHF.R.U64 R6, R6, R28, R7 ;  /* 0x0000001c06067219 */ /* 0x010fe20000001207 */
[----:B--2---:R-:W-:Y:S01]  /*1100*/  VIADD R7, R25, 0xffffffff ;  /* 0xffffffff19077836 */ /* 0x004fe20000000000 */
[----:B------:R-:W-:Y:S01]  /*1110*/  LOP3.LUT R13, R32, R13, RZ, 0xc0, !PT ;  /* 0x0000000d200d7212 */ /* 0x000fe200078ec0ff */
[----:B------:R-:W-:Y:S02]  /*1120*/  IMAD.MOV R15, RZ, RZ, -R15 ;  /* 0x000000ffff0f7224 */ /* 0x000fe400078e0a0f */
[----:B------:R-:W-:Y:S01]  /*1130*/  IMAD.MOV R8, RZ, RZ, -R6 ;  /* 0x000000ffff087224 */ /* 0x000fe200078e0a06 */
[----:B------:R-:W-:Y:S01]  /*1140*/  LOP3.LUT R7, R20, R7, RZ, 0xc0, !PT ;  /* 0x0000000714077212 */ /* 0x000fe200078ec0ff */
[----:B------:R-:W-:Y:S02]  /*1150*/  IMAD R13, R12, R6, R13 ;  /* 0x000000060c0d7224 */ /* 0x000fe400078e020d */
[----:B------:R-:W-:Y:S02]  /*1160*/  @P1 IMAD R2, R19, R15, R14 ;  /* 0x0000000f13021224 */ /* 0x000fe400078e020e */
[----:B0-----:R-:W-:-:S02]  /*1170*/  IMAD R6, R8, R29, R22 ;  /* 0x0000001d08067224 */ /* 0x001fc400078e0216 */
[----:B------:R-:W-:Y:S02]  /*1180*/  IMAD R2, R13, R30, R2 ;  /* 0x0000001e0d027224 */ /* 0x000fe400078e0202 */
[----:B------:R-:W-:Y:S02]  /*1190*/  IMAD R19, R6, R25, R7 ;  /* 0x0000001906137224 */ /* 0x000fe400078e0207 */
[----:B------:R-:W-:-:S03]  /*11a0*/  IMAD.MOV.U32 R8, RZ, RZ, 0x1 ;  /* 0x00000001ff087424 */ /* 0x000fc600078e00ff */
[----:B------:R-:W-:Y:S02]  /*11b0*/  SEL R22, R19, R2, !P1 ;  /* 0x0000000213167207 */ /* 0x000fe40004800000 */
[----:B------:R-:W-:Y:S01]  /*11c0*/  SEL R19, R2, R19, !P1 ;  /* 0x0000001302137207 */ /* 0x000fe20004800000 */
[----:B------:R-:W-:-:S07]  /*11d0*/  IMAD.MOV.U32 R2, RZ, RZ, R31 ;  /* 0x000000ffff027224 */ /* 0x000fce00078e001f */
.L_x_10:
[----:B------:R-:W-:Y:S05]  /*11e0*/  @!P2 BRA `(.L_x_13) ;  /* 0x000000900004a947 */ /* 0x000fea0003800000 */
[----:B------:R-:W-:-:S13]  /*11f0*/  ISETP.GT.U32.AND P0, PT, R33, 0x1, PT ;  /* 0x000000012100780c */ /* 0x000fda0003f04070 */
[----:B------:R-:W-:Y:S05]  /*1200*/  @P0 EXIT ;  /* 0x000000000000094d */ /* 0x000fea0003800000 */
.L_x_14:
[----:B------:R-:W-:-:S08]  /*1210*/  NOP ;  /* 0x0000000000007918 */ /* 0x000fd00000000000 */
[----:B------:R-:W1:Y:S02]  /*1220*/  USETMAXREG.TRY_ALLOC.CTAPOOL UP0, 0xe8 ;  /* 0x000000e8000079c8 */ /* 0x000e640008000600 */
[----:B-1----:R-:W-:-:S13]  /*1230*/  PLOP3.LUT P0, PT, PT, PT, UP0, 0x80, 0x0 ;  /* 0x000000000000781c */ /* 0x002fda0003f0f008 */
[----:B------:R-:W-:Y:S05]  /*1240*/  @!P0 BRA `(.L_x_14) ;  /* 0xfffffffc00f08947 */ /* 0x000fea000383ffff */
[----:B------:R-:W-:-:S13]  /*1250*/  LOP3.LUT P0, RZ, R8, 0xff, RZ, 0xc0, !PT ;  /* 0x000000ff08ff7812 */ /* 0x000fda000780c0ff */
[----:B------:R-:W-:Y:S05]  /*1260*/  @!P0 EXIT ;  /* 0x000000000000894d */ /* 0x000fea0003800000 */
[----:B------:R-:W1:Y:S01]  /*1270*/  S2UR UR4, SR_CgaCtaId ;  /* 0x00000000000479c3 */ /* 0x000e620000008800 */
[----:B------:R-:W-:Y:S01]  /*1280*/  VIADD R6, R5, 0xffffffff ;  /* 0xffffffff05067836 */ /* 0x000fe20000000000 */
[----:B------:R-:W-:Y:S01]  /*1290*/  SHF.R.S32.HI R0, RZ, 0x1f, R3 ;  /* 0x0000001fff007819 */ /* 0x000fe20000011403 */
[----:B------:R-:W-:Y:S01]  /*12a0*/  UMOV UR41, 0x400 ;  /* 0x0000040000297882 */ /* 0x000fe20000000000 */
[----:B------:R-:W-:Y:S01]  /*12b0*/  UISETP.LT.AND UP0, UPT, UR40, 0x1, UPT ;  /* 0x000000012800788c */ /* 0x000fe2000bf01270 */
[----:B------:R-:W-:Y:S01]  /*12c0*/  LOP3.LUT R172, R16, 0x1, RZ, 0xfc, !PT ;  /* 0x0000000110ac7812 */ /* 0x000fe200078efcff */
[----:B------:R-:W-:Y:S01]  /*12d0*/  USHF.L.U32 UR44, UR40, 0x1, URZ ;  /* 0x00000001282c7899 */ /* 0x000fe2000800063f */
[----:B------:R-:W-:Y:S01]  /*12e0*/  R2UR UR42, R6 ;  /* 0x00000000062a72ca */ /* 0x000fe200000e0000 */
[----:B------:R-:W-:Y:S01]  /*12f0*/  USEL UR43, UR40, 0x1, UP0 ;  /* 0x00000001282b7887 */ /* 0x000fe20008000000 */
[CC--:B------:R-:W-:Y:S02]  /*1300*/  LEA.HI R4, R0.reuse, R3.reuse, RZ, 0x2 ;  /* 0x0000000300047211 */ /* 0x0c0fe400078f10ff */
[----:B------:R-:W-:Y:S01]  /*1310*/  LEA.HI R0, R0, R3, RZ, 0x5 ;  /* 0x0000000300007211 */ /* 0x000fe200078f28ff */
[----:B------:R-:W-:Y:S01]  /*1320*/  UIADD3 UR43, -UR43, UR40, URZ ;  /* 0x000000282b2b7290 */ /* 0x000fe2000fffe13f */
[----:B------:R-:W-:-:S02]  /*1330*/  SHF.R.S32.HI R154, RZ, 0x2, R4 ;  /* 0x00000002ff9a7819 */ /* 0x000fc40000011404 */
[----:B------:R-:W-:Y:S02]  /*1340*/  SHF.R.S32.HI R5, RZ, 0x1f, R4 ;  /* 0x0000001fff057819 */ /* 0x000fe40000011404 */
[----:B------:R-:W-:Y:S02]  /*1350*/  LOP3.LUT R156, R4, 0xfffffffc, RZ, 0xc0, !PT ;  /* 0xfffffffc049c7812 */ /* 0x000fe400078ec0ff */
[----:B------:R-:W-:Y:S01]  /*1360*/  LEA.HI R5, R5, R154, RZ, 0x3 ;  /* 0x0000009a05057211 */ /* 0x000fe200078f18ff */
[----:B------:R-:W-:Y:S01]  /*1370*/  USHF.L.U32 UR42, UR42, 0x3, URZ ;  /* 0x000000032a2a7899 */ /* 0x000fe2000800063f */
[----:B------:R-:W-:Y:S01]  /*1380*/  ISETP.NE.AND P0, PT, R6, RZ, PT ;  /* 0x000000ff0600720c */ /* 0x000fe20003f05270 */
[----:B------:R-:W-:Y:S01]  /*1390*/  IMAD.IADD R156, R3, 0x1, -R156 ;  /* 0x00000001039c7824 */ /* 0x000fe200078e0a9c */
[----:B------:R-:W-:Y:S01]  /*13a0*/  LOP3.LUT R5, R5, 0xfffffff8, RZ, 0xc0, !PT ;  /* 0xfffffff805057812 */ /* 0x000fe200078ec0ff */
[----:B-1----:R-:W-:Y:S01]  /*13b0*/  ULEA UR41, UR4, UR41, 0x18 ;  /* 0x0000002904297291 */ /* 0x002fe2000f8ec03f */
[----:B------:R-:W-:Y:S01]  /*13c0*/  SEL R173, RZ, 0x1, P0 ;  /* 0x00000001ffad7807 */ /* 0x000fe20000000000 */
[----:B------:R-:W-:Y:S01]  /*13d0*/  IMAD.U32 R158, RZ, RZ, UR42 ;  /* 0x0000002aff9e7e24 */ /* 0x000fe2000f8e00ff */
[----:B------:R-:W-:Y:S01]  /*13e0*/  ULDC UR4, c[0x0][0x284] ;  /* 0x0000a10000047ab9 */ /* 0x000fe20000000800 */
[----:B------:R-:W-:Y:S01]  /*13f0*/  IMAD.IADD R154, R154, 0x1, -R5 ;  /* 0x000000019a9a7824 */ /* 0x000fe200078e0a05 */
[----:B------:R-:W-:Y:S01]  /*1400*/  UIADD3 UR45, UR41, 0x80, URZ ;  /* 0x00000080292d7890 */ /* 0x000fe2000fffe03f */
[----:B------:R-:W-:-:S02]  /*1410*/  SHF.R.S32.HI R5, RZ, 0x5, R0 ;  /* 0x00000005ff057819 */ /* 0x000fc40000011400 */
[C---:B------:R-:W-:Y:S02]  /*1420*/  LOP3.LUT R160, R158.reuse, 0x8, RZ, 0xc0, !PT ;  /* 0x000000089ea07812 */ /* 0x040fe400078ec0ff */
[--C-:B------:R-:W-:Y:S01]  /*1430*/  SHF.R.S32.HI R155, RZ, 0x1f, R154.reuse ;  /* 0x0000001fff9b7819 */ /* 0x100fe2000001149a */
[C-C-:B------:R-:W-:Y:S01]  /*1440*/  IMAD R161, R5.reuse, -0x10, -R154.reuse ;  /* 0xfffffff005a17824 */ /* 0x140fe200078e0a9a */
[----:B------:R-:W-:Y:S01]  /*1450*/  LOP3.LUT R158, R158, 0x8, RZ, 0xc, !PT ;  /* 0x000000089e9e7812 */ /* 0x000fe200078e0cff */
[----:B------:R-:W-:Y:S01]  /*1460*/  IMAD.U32 R157, RZ, RZ, UR45 ;  /* 0x0000002dff9d7e24 */ /* 0x000fe2000f8e00ff */
[----:B------:R-:W-:Y:S01]  /*1470*/  LOP3.LUT R160, R160, 0x18, RZ, 0x3c, !PT ;  /* 0x00000018a0a07812 */ /* 0x000fe200078e3cff */
[----:B------:R-:W-:-:S04]  /*1480*/  IMAD.WIDE R154, R5, 0x10, R154 ;  /* 0x00000010059a7825 */ /* 0x000fc800078e029a */
[----:B------:R-:W-:Y:S02]  /*1490*/  VIADD R159, R157, UR42 ;  /* 0x0000002a9d9f7c36 */ /* 0x000fe40008000000 */
[----:B------:R-:W-:-:S07]  /*14a0*/  VIADD R161, R161, UR4 ;  /* 0x00000004a1a17c36 */ /* 0x000fce0008000000 */
.L_x_290:
[----:B------:R-:W-:Y:S01]  /*14b0*/  SHF.L.U32 R0, R173, 0x1f, RZ ;  /* 0x0000001fad007819 */ /* 0x000fe200000006ff */
[----:B------:R-:W-:Y:S02]  /*14c0*/  ULDC UR4, c[0x0][0x28c] ;  /* 0x0000a30000047ab9 */ /* 0x000fe40000000800 */
[----:B------:R-:W-:Y:S01]  /*14d0*/  ISETP.LT.AND P1, PT, RZ, UR4, PT ;  /* 0x00000004ff007c0c */ /* 0x000fe2000bf21270 */
[----:B------:R-:W1:Y:S02]  /*14e0*/  SYNCS.PHASECHK.TRANS64.TRYWAIT P0, [R157+UR42], R0 ;  /* 0x000000009d0075a7 */ /* 0x000e64000800016a */
[----:B-1-34-:R-:W-:Y:S10]  /*14f0*/  @!P0 BRA `(.L_x_15) ;  /* 0x0000009c00ac8947 */ /* 0x01aff40003800000 */
.L_x_315:
[----:B------:R-:W-:Y:S05]  /*1500*/  @P1 BRA `(.L_x_16) ;  /* 0x0000000000401947 */ /* 0x000fea0003800000 */
[----:B-1----:R-:W-:Y:S01]  /*1510*/  MOV R0, 0x0 ;  /* 0x0000000000007802 */ /* 0x002fe20000000f00 */
[----:B------:R-:W-:Y:S01]  /*1520*/  ULDC.64 UR4, c[0x4][0x68] ;  /* 0x01001a0000047ab9 */ /* 0x000fe20000000a00 */
[----:B------:R-:W-:Y:S01]  /*1530*/  ULDC.64 UR6, c[0x4][0x8] ;  /* 0x0100020000067ab9 */ /* 0x000fe20000000a00 */
[----:B------:R-:W-:Y:S01]  /*1540*/  IMAD.U32 R4, RZ, RZ, UR4 ;  /* 0x00000004ff047e24 */ /* 0x000fe2000f8e00ff */
[----:B------:R1:W2:Y:S01]  /*1550*/  LDC.64 R14, c[0x4][R0] ;  /* 0x01000000000e7b82 */ /* 0x0002a20000000a00 */
[----:B------:R-:W-:Y:S01]  /*1560*/  IMAD.U32 R5, RZ, RZ, UR5 ;  /* 0x00000005ff057e24 */ /* 0x000fe2000f8e00ff */
[----:B------:R-:W-:Y:S01]  /*1570*/  ULDC.64 UR4, c[0x4][0x70] ;  /* 0x01001c0000047ab9 */ /* 0x000fe20000000a00 */
[----:B------:R-:W-:Y:S02]  /*1580*/  IMAD.U32 R10, RZ, RZ, UR6 ;  /* 0x00000006ff0a7e24 */ /* 0x000fe4000f8e00ff */
[----:B------:R-:W-:Y:S02]  /*1590*/  IMAD.U32 R6, RZ, RZ, UR4 ;  /* 0x00000004ff067e24 */ /* 0x000fe4000f8e00ff */
[----:B------:R-:W-:-:S02]  /*15a0*/  IMAD.U32 R7, RZ, RZ, UR5 ;  /* 0x00000005ff077e24 */ /* 0x000fc4000f8e00ff */
[----:B------:R-:W-:Y:S02]  /*15b0*/  IMAD.U32 R11, RZ, RZ, UR7 ;  /* 0x00000007ff0b7e24 */ /* 0x000fe4000f8e00ff */
[----:B------:R-:W-:Y:S02]  /*15c0*/  IMAD.MOV.U32 R8, RZ, RZ, 0x1e1 ;  /* 0x000001e1ff087424 */ /* 0x000fe400078e00ff */
[----:B0-----:R-:W-:Y:S02]  /*15d0*/  IMAD.MOV.U32 R12, RZ, RZ, 0x1 ;  /* 0x00000001ff0c7424 */ /* 0x001fe400078e00ff */
[----:B-1----:R-:W-:-:S07]  /*15e0*/  IMAD.MOV.U32 R13, RZ, RZ, RZ ;  /* 0x000000ffff0d7224 */ /* 0x002fce00078e00ff */
[----:B------:R-:W-:-:S07]  /*15f0*/  LEPC R20, `(.L_x_16) ;  /* 0x000000001014794e */ /* 0x000fce0000000000 */
[----:B--2--5:R-:W-:Y:S05]  /*1600*/  CALL.ABS.NOINC R14 ;  /* 0x000000000e007343 */ /* 0x024fea0003c00000 */
.L_x_16:
[----:B------:R-:W-:-:S13]  /*1610*/  ISETP.NE.AND P0, PT, R172, 0x3, PT ;  /* 0x00000003ac00780c */ /* 0x000fda0003f05270 */
[----:B------:R-:W-:Y:S05]  /*1620*/  @!P0 BRA `(.L_x_17) ;  /* 0x0000000000048947 */ /* 0x000fea0003800000 */
[----:B------:R-:W-:Y:S01]  /*1630*/  BPT.TRAP 0x1 ;  /* 0x000000040000795c */ /* 0x000fe20000300000 */
.L_x_17:
[----:B------:R-:W-:Y:S02]  /*1640*/  IMAD.U32 R3, RZ, RZ, UR39 ;  /* 0x00000027ff037e24 */ /* 0x000fe4000f8e00ff */
[----:B-1----:R-:W-:-:S03]  /*1650*/  IMAD.U32 R0, RZ, RZ, UR38 ;  /* 0x00000026ff007e24 */ /* 0x002fc6000f8e00ff */
[----:B------:R-:W-:Y:S02]  /*1660*/  LEA R3, R3, UR41, 0x3 ;  /* 0x0000002903037c11 */ /* 0x000fe4000f8e18ff */
[----:B------:R-:W-:-:S04]  /*1670*/  SHF.L.U32 R0, R0, 0x1f, RZ ;  /* 0x0000001f00007819 */ /* 0x000fc800000006ff */
[----:B------:R1:W2:Y:S01]  /*1680*/  SYNCS.PHASECHK.TRANS64.TRYWAIT P1, [R3+URZ], R0 ;  /* 0x00000000030075a7 */ /* 0x0002a2000802017f */
[----:B------:R-:W-:Y:S05]  /*1690*/  @!P0 BRA `(.L_x_18) ;  /* 0x0000000000048947 */ /* 0x000fea0003800000 */
[----:B------:R-:W-:Y:S01]  /*16a0*/  BPT.TRAP 0x1 ;  /* 0x000000040000795c */ /* 0x000fe20000300000 */
.L_x_18:
[----:B------:R-:W-:-:S05]  /*16b0*/  IMAD.U32 R4, RZ, RZ, UR43 ;  /* 0x0000002bff047e24 */ /* 0x000fca000f8e00ff */
[----:B------:R-:W-:Y:S01]  /*16c0*/  ISETP.GE.AND P2, PT, R4, 0x1, PT ;  /* 0x000000010400780c */ /* 0x000fe20003f46270 */
[----:B--2---:R-:W-:-:S12]  /*16d0*/  @P1 BRA `(.L_x_19) ;  /* 0x0000000000081947 */ /* 0x004fd80003800000 */
[----:B------:R-:W2:Y:S02]  /*16e0*/  SYNCS.PHASECHK.TRANS64.TRYWAIT P1, [R3+URZ], R0 ;  /* 0x00000000030075a7 */ /* 0x000ea4000802017f */
[----:B--2---:R-:W-:Y:S05]  /*16f0*/  @!P1 BRA `(.L_x_20) ;  /* 0x0000009c00409947 */ /* 0x004fea0003800000 */
.L_x_19:
[----:B------:R-:W-:Y:S05]  /*1700*/  WARPSYNC.ALL ;  /* 0x0000000000007948 */ /* 0x000fea0003800000 */
[----:B------:R-:W-:Y:S01]  /*1710*/  UIADD3 UR4, UR41, 0x180, URZ ;  /* 0x0000018029047890 */ /* 0x000fe2000fffe03f */
[----:B------:R-:W-:Y:S01]  /*1720*/  WARPGROUP.ARRIVE ;  /* 0x00000000000079c5 */ /* 0x000fe20000000000 */
[----:B------:R-:W-:Y:S02]  /*1730*/  UIADD3 UR5, UR41, 0x7180, URZ ;  /* 0x0000718029057890 */ /* 0x000fe4000fffe03f */
[----:B------:R-:W-:Y:S02]  /*1740*/  USHF.R.U32.HI UR4, URZ, 0x4, UR4 ;  /* 0x000000043f047899 */ /* 0x000fe40008011604 */
[----:B------:R-:W-:-:S02]  /*1750*/  USHF.R.U32.HI UR5, URZ, 0x4, UR5 ;  /* 0x000000043f057899 */ /* 0x000fc40008011605 */
[----:B------:R-:W-:Y:S02]  /*1760*/  ULOP3.LUT UR4, UR4, 0x3fff, URZ, 0xc0, !UPT ;  /* 0x00003fff04047892 */ /* 0x000fe4000f8ec03f */
[----:B------:R-:W-:Y:S02]  /*1770*/  ULOP3.LUT UR5, UR5, 0x3fff, URZ, 0xc0, !UPT ;  /* 0x00003fff05057892 */ /* 0x000fe4000f8ec03f */
[----:B------:R-:W-:Y:S02]  /*1780*/  ULOP3.LUT UR11, UR4, 0x10000, URZ, 0xfc, !UPT ;  /* 0x00010000040b7892 */ /* 0x000fe4000f8efc3f */
[----:B------:R-:W-:Y:S02]  /*1790*/  ULOP3.LUT UR10, UR5, 0x10000, URZ, 0xfc, !UPT ;  /* 0x00010000050a7892 */ /* 0x000fe4000f8efc3f */
[----:B------:R-:W-:Y:S02]  /*17a0*/  ULEA UR4, UR39, UR11, 0x8 ;  /* 0x0000000b27047291 */ /* 0x000fe4000f8e403f */
[----:B------:R-:W-:Y:S01]  /*17b0*/  ULEA UR6, UR39, UR10, 0xa ;  /* 0x0000000a27067291 */ /* 0x000fe2000f8e503f */
[----:B------:R-:W-:Y:S01]  /*17c0*/  UMOV UR5, 0x80000020 ;  /* 0x8000002000057882 */ /* 0x000fe20000000000 */
[----:B------:R-:W-:-:S07]  /*17d0*/  UMOV UR7, 0x80000020 ;  /* 0x8000002000077882 */ /* 0x000fce0000000000 */
[----:B------:R-:W-:Y:S01]  /*17e0*/  HGMMA.64x256x16.F32.BF16 R24, gdesc[UR4], RZ, !UPT, gsb0 ;  /* 0x03e00000041879f0 */ /* 0x000fe2000c0018ff */
[----:B------:R-:W-:Y:S02]  /*17f0*/  UIADD3 UR4, UR4, 0x2, URZ ;  /* 0x0000000204047890 */ /* 0x000fe4000fffe03f */
[----:B------:R-:W-:Y:S01]  /*1800*/  UIADD3 UR6, UR6, 0x2, URZ ;  /* 0x0000000206067890 */ /* 0x000fe2000fffe03f */
[----:B------:R-:W-:Y:S01]  /*1810*/  UMOV UR5, 0x80000020 ;  /* 0x8000002000057882 */ /* 0x000fe20000000000 */
[----:B------:R-:W-:Y:S01]  /*1820*/  UMOV UR7, 0x80000020 ;  /* 0x8000002000077882 */ /* 0x000fe20000000000 */
[----:B------:R-:W-:Y:S02]  /*1830*/  WARPGROUP.DEPBAR.LE gsb0, 0x0 ;  /* 0x00008000000079c5 */ /* 0x000fe40000010000 */
[----:B------:R-:W-:-:S15]  /*1840*/  WARPGROUP.ARRIVE ;  /* 0x00000000000079c5 */ /* 0x000fde0000000000 */
[----:B------:R-:W-:-:S05]  /*1850*/  NOP ;  /* 0x0000000000007918 */ /* 0x000fca0000000000 */
[----:B------:R-:W-:Y:S03]  /*1860*/  HGMMA.64x256x16.F32.BF16 R24, gdesc[UR4], R24, gsb0 ;  /* 0x03e00000041879f0 */ /* 0x000fe60008001818 */
[----:B------:R-:W-:Y:S02]  /*1870*/  WARPGROUP.DEPBAR.LE gsb0, 0x0 ;  /* 0x00008000000079c5 */ /* 0x000fe40000010000 */
[----:B------:R-:W-:Y:S05]  /*1880*/  @!P2 BRA `(.L_x_21) ;  /* 0x0000000000d4a947 */ /* 0x000fea0003800000 */
[----:B------:R-:W-:Y:S01]  /*1890*/  UIADD3 UR4, UR39, 0x1, URZ ;  /* 0x0000000127047890 */ /* 0x000fe2000fffe03f */
[----:B-12---:R-:W-:Y:S01]  /*18a0*/  IMAD.U32 R0, RZ, RZ, UR43 ;  /* 0x0000002bff007e24 */ /* 0x006fe2000f8e00ff */
[----:B------:R-:W-:Y:S02]  /*18b0*/  UMOV UR9, UR39 ;  /* 0x0000002700097c82 */ /* 0x000fe40008000000 */
[----:B------:R-:W-:-:S04]  /*18c0*/  UISETP.NE.AND UP0, UPT, UR4, 0x7, UPT ;  /* 0x000000070400788c */ /* 0x000fc8000bf05270 */
[----:B------:R-:W-:Y:S02]  /*18d0*/  USEL UR5, URZ, 0x1, UP0 ;  /* 0x000000013f057887 */ /* 0x000fe40008000000 */
[----:B------:R-:W-:Y:S02]  /*18e0*/  USEL UR8, UR4, URZ, UP0 ;  /* 0x0000003f04087287 */ /* 0x000fe40008000000 */
[----:B------:R-:W-:-:S06]  /*18f0*/  ULOP3.LUT UR5, UR38, UR5, URZ, 0x3c, !UPT ;  /* 0x0000000526057292 */ /* 0x000fcc000f8e3c3f */
[----:B------:R-:W-:-:S07]  /*1900*/  IMAD.U32 R5, RZ, RZ, UR5 ;  /* 0x00000005ff057e24 */ /* 0x000fce000f8e00ff */
.L_x_28:
[----:B-12---:R-:W-:Y:S05]  /*1910*/  @!P0 BRA `(.L_x_22) ;  /* 0x0000000000048947 */ /* 0x006fea0003800000 */
[----:B------:R-:W-:Y:S01]  /*1920*/  BPT.TRAP 0x1 ;  /* 0x000000040000795c */ /* 0x000fe20000300000 */
.L_x_22:
[----:B------:R-:W-:Y:S01]  /*1930*/  ULEA UR4, UR8, UR41, 0x3 ;  /* 0x0000002908047291 */ /* 0x000fe2000f8e183f */
[----:B------:R-:W-:-:S08]  /*1940*/  SHF.L.U32 R3, R5, 0x1f, RZ ;  /* 0x0000001f05037819 */ /* 0x000fd000000006ff */
[----:B------:R1:W2:Y:S01]  /*1950*/  SYNCS.PHASECHK.TRANS64.TRYWAIT P1, [UR4], R3 ;  /* 0x00000003ff0075a7 */ /* 0x0002a20008020144 */
[----:B------:R-:W-:Y:S05]  /*1960*/  @!P0 BRA `(.L_x_23) ;  /* 0x0000000000048947 */ /* 0x000fea0003800000 */
[----:B------:R-:W-:Y:S01]  /*1970*/  BPT.TRAP 0x1 ;  /* 0x000000040000795c */ /* 0x000fe20000300000 */
.L_x_23:
[----:B--2---:R-:W-:Y:S05]  /*1980*/  @P1 BRA `(.L_x_24) ;  /* 0x0000000000081947 */ /* 0x004fea0003800000 */
[----:B------:R-:W2:Y:S02]  /*1990*/  SYNCS.PHASECHK.TRANS64.TRYWAIT P1, [UR4], R3 ;  /* 0x00000003ff0075a7 */ /* 0x000ea40008020144 */
[----:B--2---:R-:W-:Y:S05]  /*19a0*/  @!P1 BRA `(.L_x_25) ;  /* 0x0000009800a89947 */ /* 0x004fea0003800000 */
.L_x_24:
[----:B------:R-:W-:Y:S01]  /*19b0*/  ULEA UR4, UR8, UR11, 0x8 ;  /* 0x0000000b08047291 */ /* 0x000fe2000f8e403f */
[----:B------:R-:W-:Y:S01]  /*19c0*/  WARPGROUP.ARRIVE ;  /* 0x00000000000079c5 */ /* 0x000fe20000000000 */
[----:B------:R-:W-:Y:S01]  /*19d0*/  ULEA UR6, UR8, UR10, 0xa ;  /* 0x0000000a08067291 */ /* 0x000fe2000f8e503f */
[----:B------:R-:W-:Y:S01]  /*19e0*/  UMOV UR5, 0x80000020 ;  /* 0x8000002000057882 */ /* 0x000fe20000000000 */
[----:B------:R-:W-:-:S07]  /*19f0*/  UMOV UR7, 0x80000020 ;  /* 0x8000002000077882 */ /* 0x000fce0000000000 */
[----:B------:R-:W-:Y:S01]  /*1a00*/  HGMMA.64x256x16.F32.BF16 R24, gdesc[UR4], R24, gsb0 ;  /* 0x03e00000041879f0 */ /* 0x000fe20008001818 */
        /* <DEDUP_REMOVED lines=10> */
[----:B------:R-:W-:Y:S01]  /*1ab0*/  BPT.TRAP 0x1 ;  /* 0x000000040000795c */ /* 0x000fe20000300000 */
.L_x_26:
[----:B------:R-:W-:Y:S01]  /*1ac0*/  ULEA UR4, UR9, UR41, 0x3 ;  /* 0x0000002909047291 */ /* 0x000fe2000f8e183f */
[----:B------:R-:W-:-:S03]  /*1ad0*/  ISETP.GT.U32.AND P1, PT, R16, 0x1, PT ;  /* 0x000000011000780c */ /* 0x000fc60003f24070 */
[----:B------:R-:W-:-:S04]  /*1ae0*/  UIADD3 UR4, UR4, 0x38, URZ ;  /* 0x0000003804047890 */ /* 0x000fc8000fffe03f */
[----:B------:R-:W-:-:S09]  /*1af0*/  UPRMT UR4, URZ, 0x654, UR4 ;  /* 0x000006543f047896 */ /* 0x000fd20008000004 */
[----:B------:R-:W-:Y:S01]  /*1b00*/  SYNCS.ARRIVE.TRANS64.RED.A1T0 RZ, [UR4], RZ ;  /* 0x000000ffffff79a7 */ /* 0x000fe20008100404 */
[----:B------:R-:W-:Y:S05]  /*1b10*/  @P1 BRA `(.L_x_27) ;  /* 0x0000000000041947 */ /* 0x000fea0003800000 */
[----:B------:R-:W-:Y:S01]  /*1b20*/  BPT.TRAP 0x1 ;  /* 0x000000040000795c */ /* 0x000fe20000300000 */
.L_x_27:
[----:B------:R-:W-:Y:S01]  /*1b30*/  UIADD3 UR8, UR8, 0x1, URZ ;  /* 0x0000000108087890 */ /* 0x000fe2000fffe03f */
[C---:B------:R-:W-:Y:S01]  /*1b40*/  ISETP.GT.AND P1, PT, R0.reuse, 0x1, PT ;  /* 0x000000010000780c */ /* 0x040fe20003f24270 */
[----:B------:R-:W-:Y:S01]  /*1b50*/  UIADD3 UR9, UR9, 0x1, URZ ;  /* 0x0000000109097890 */ /* 0x000fe2000fffe03f */
[----:B------:R-:W-:Y:S01]  /*1b60*/  VIADD R0, R0, 0xffffffff ;  /* 0xffffffff00007836 */ /* 0x000fe20000000000 */
[----:B------:R-:W-:Y:S02]  /*1b70*/  UISETP.NE.AND UP0, UPT, UR8, 0x7, UPT ;  /* 0x000000070800788c */ /* 0x000fe4000bf05270 */
[----:B------:R-:W-:Y:S02]  /*1b80*/  UISETP.NE.AND UP1, UPT, UR9, 0x7, UPT ;  /* 0x000000070900788c */ /* 0x000fe4000bf25270 */
[----:B------:R-:W-:Y:S02]  /*1b90*/  USEL UR4, URZ, 0x1, UP0 ;  /* 0x000000013f047887 */ /* 0x000fe40008000000 */
[----:B------:R-:W-:-:S02]  /*1ba0*/  USEL UR8, UR8, URZ, UP0 ;  /* 0x0000003f08087287 */ /* 0x000fc40008000000 */
[----:B------:R-:W-:Y:S02]  /*1bb0*/  USEL UR9, UR9, URZ, UP1 ;  /* 0x0000003f09097287 */ /* 0x000fe40008800000 */
[----:B------:R-:W-:Y:S01]  /*1bc0*/  LOP3.LUT R5, R5, UR4, RZ, 0x3c, !PT ;  /* 0x0000000405057c12 */ /* 0x000fe2000f8e3cff */
[----:B------:R-:W-:Y:S09]  /*1bd0*/  @P1 BRA `(.L_x_28) ;  /* 0xfffffffc004c1947 */ /* 0x000ff2000383ffff */
.L_x_21:
[----:B-12---:R-:W1:Y:S01]  /*1be0*/  LDC R0, c[0x0][0x28c] ;  /* 0x0000a300ff007b82 */ /* 0x006e620000000800 */
[----:B------:R2:W-:Y:S01]  /*1bf0*/  SYNCS.ARRIVE.TRANS64.A1T0 RZ, [R158+UR45], RZ ;  /* 0x000000ff9eff79a7 */ /* 0x0005e2000810002d */
[----:B-1----:R-:W-:-:S13]  /*1c00*/  ISETP.GE.AND P1, PT, R0, 0x1, PT ;  /* 0x000000010000780c */ /* 0x002fda0003f26270 */
[----:B--2---:R-:W-:Y:S05]  /*1c10*/  @!P1 BRA `(.L_x_29) ;  /* 0x00000000003c9947 */ /* 0x004fea0003800000 */
[----:B------:R-:W-:Y:S05]  /*1c20*/  @!P0 BRA `(.L_x_30) ;  /* 0x0000000000048947 */ /* 0x000fea0003800000 */
[----:B------:R-:W-:Y:S01]  /*1c30*/  BPT.TRAP 0x1 ;  /* 0x000000040000795c */ /* 0x000fe20000300000 */
.L_x_30:
[----:B------:R-:W-:Y:S01]  /*1c40*/  UIADD3 UR6, UR43, UR39, URZ ;  /* 0x000000272b067290 */ /* 0x000fe2000fffe03f */
[----:B------:R-:W-:-:S03]  /*1c50*/  ISETP.GT.U32.AND P0, PT, R16, 0x1, PT ;  /* 0x000000011000780c */ /* 0x000fc60003f04070 */
[----:B------:R-:W-:-:S04]  /*1c60*/  UIMAD.WIDE.U32 UR4, UR6, 0x24924925, URZ ;  /* 0x24924925060478a5 */ /* 0x000fc8000f8e003f */
[----:B------:R-:W-:-:S04]  /*1c70*/  UIADD3 UR4, UR6, -UR5, URZ ;  /* 0x8000000506047290 */ /* 0x000fc8000fffe03f */
[----:B------:R-:W-:-:S04]  /*1c80*/  ULEA.HI UR4, UR4, UR5, URZ, 0x1f ;  /* 0x0000000504047291 */ /* 0x000fc8000f8ff83f */
[----:B------:R-:W-:-:S04]  /*1c90*/  USHF.R.U32.HI UR4, URZ, 0x2, UR4 ;  /* 0x000000023f047899 */ /* 0x000fc80008011604 */
[----:B------:R-:W-:-:S04]  /*1ca0*/  UIMAD UR4, UR4, -0x7, UR6 ;  /* 0xfffffff9040478a4 */ /* 0x000fc8000f8e0206 */
[----:B------:R-:W-:-:S04]  /*1cb0*/  ULEA UR4, UR4, UR41, 0x3 ;  /* 0x0000002904047291 */ /* 0x000fc8000f8e183f */
[----:B------:R-:W-:-:S04]  /*1cc0*/  UIADD3 UR4, UR4, 0x38, URZ ;  /* 0x0000003804047890 */ /* 0x000fc8000fffe03f */
[----:B------:R-:W-:-:S09]  /*1cd0*/  UPRMT UR4, URZ, 0x654, UR4 ;  /* 0x000006543f047896 */ /* 0x000fd20008000004 */
[----:B------:R-:W-:Y:S01]  /*1ce0*/  SYNCS.ARRIVE.TRANS64.RED.A1T0 RZ, [UR4], RZ ;  /* 0x000000ffffff79a7 */ /* 0x000fe20008100404 */
[----:B------:R-:W-:Y:S05]  /*1cf0*/  @P0 BRA `(.L_x_29) ;  /* 0x0000000000040947 */ /* 0x000fea0003800000 */
[----:B------:R-:W-:Y:S01]  /*1d00*/  BPT.TRAP 0x1 ;  /* 0x000000040000795c */ /* 0x000fe20000300000 */
.L_x_29:
[----:B------:R-:W-:Y:S01]  /*1d10*/  SHF.L.U32 R0, R173, 0x1f, RZ ;  /* 0x0000001fad007819 */ /* 0x000fe200000006ff */
[----:B------:R-:W-:Y:S01]  /*1d20*/  UIADD3 UR39, UR44, UR39, URZ ;  /* 0x000000272c277290 */ /* 0x000fe2000fffe03f */
[----:B------:R-:W1:Y:S01]  /*1d30*/  LDC R15, c[0x0][0x288] ;  /* 0x0000a200ff0f7b82 */ /* 0x000e620000000800 */
[----:B------:R-:W-:Y:S01]  /*1d40*/  UISETP.GE.U32.AND UP1, UPT, UR44, 0x7, UPT ;  /* 0x000000072c00788c */ /* 0x000fe2000bf26070 */
[----:B------:R-:W-:Y:S01]  /*1d50*/  IMAD.SHL.U32 R8, R156, 0x2, RZ ;  /* 0x000000029c087824 */ /* 0x000fe200078e00ff */
[----:B------:R-:W-:Y:S02]  /*1d60*/  UISETP.GT.U32.AND UP0, UPT, UR39, 0x6, UPT ;  /* 0x000000062700788c */ /* 0x000fe4000bf04070 */
[----:B------:R-:W-:Y:S02]  /*1d70*/  UIMAD.WIDE.U32 UR4, UR39, 0x24924925, URZ ;  /* 0x24924925270478a5 */ /* 0x000fe4000f8e003f */
[----:B------:R-:W-:Y:S01]  /*1d80*/  UISETP.LT.U32.AND UP0, UPT, UR44, 0x7, UP0 ;  /* 0x000000072c00788c */ /* 0x000fe20008701070 */
[----:B------:R-:W2:Y:S01]  /*1d90*/  SYNCS.PHASECHK.TRANS64.TRYWAIT P0, [R157+UR42+0x10], R0 ;  /* 0x000010009d0075a7 */ /* 0x000ea2000800016a */
[----:B------:R-:W-:Y:S01]  /*1da0*/  UIADD3 UR4, UR39, -UR5, URZ ;  /* 0x8000000527047290 */ /* 0x000fe2000fffe03f */
[----:B------:R-:W-:Y:S01]  /*1db0*/  SHF.R.S32.HI R9, RZ, 0x1f, R8 ;  /* 0x0000001fff097819 */ /* 0x000fe20000011408 */
[----:B------:R-:W-:-:S02]  /*1dc0*/  USEL UR6, URZ, 0x1, !UP0 ;  /* 0x000000013f067887 */ /* 0x000fc4000c000000 */
[----:B------:R-:W-:Y:S02]  /*1dd0*/  ULEA.HI UR4, UR4, UR5, URZ, 0x1f ;  /* 0x0000000504047291 */ /* 0x000fe4000f8ff83f */
[----:B------:R-:W-:Y:S02]  /*1de0*/  ULOP3.LUT UR38, UR38, UR6, URZ, 0x3c, !UPT ;  /* 0x0000000626267292 */ /* 0x000fe4000f8e3c3f */
[----:B------:R-:W-:-:S04]  /*1df0*/  USHF.R.U32.HI UR4, URZ, 0x2, UR4 ;  /* 0x000000023f047899 */ /* 0x000fc80008011604 */
[----:B------:R-:W-:Y:S02]  /*1e00*/  @UP1 ULOP3.LUT UR38, UR38, 0x1, UR4, 0x78, !UPT ;  /* 0x0000000126261892 */ /* 0x000fe4000f8e7804 */
[----:B------:R-:W-:Y:S01]  /*1e10*/  UIMAD UR39, UR4, -0x7, UR39 ;  /* 0xfffffff9042778a4 */ /* 0x000fe2000f8e0227 */
[----:B-12---:R-:W-:Y:S11]  /*1e20*/  @!P0 BRA `(.L_x_31) ;  /* 0x0000009400a08947 */ /* 0x006ff60003800000 */
.L_x_316:
[----:B------:R-:W-:Y:S01]  /*1e30*/  IMAD.SHL.U32 R14, R19, 0x40, RZ ;  /* 0x00000040130e7824 */ /* 0x000fe200078e00ff */
[----:B------:R-:W-:Y:S01]  /*1e40*/  ULDC UR6, c[0x0][0x284] ;  /* 0x0000a10000067ab9 */ /* 0x000fe20000000800 */
[----:B0-----:R-:W-:Y:S01]  /*1e50*/  IMAD.SHL.U32 R12, R22, 0x100, RZ ;  /* 0x00000100160c7824 */ /* 0x001fe200078e00ff */
[----:B------:R-:W-:Y:S01]  /*1e60*/  SHF.R.S32.HI R165, RZ, 0x1f, R2 ;  /* 0x0000001fffa57819 */ /* 0x000fe20000011402 */
[----:B------:R-:W-:Y:S01]  /*1e70*/  ULDC.64 UR4, c[0x0][0x5d0] ;  /* 0x0001740000047ab9 */ /* 0x000fe20000000a00 */
[----:B------:R-:W-:Y:S01]  /*1e80*/  ISETP.GE.AND P0, PT, R14, UR6, PT ;  /* 0x000000060e007c0c */ /* 0x000fe2000bf06270 */
[----:B------:R-:W-:Y:S01]  /*1e90*/  IMAD.WIDE.U32 R4, R2, UR4, R8 ;  /* 0x0000000402047c25 */ /* 0x000fe2000f8e0008 */
[----:B------:R-:W-:Y:S02]  /*1ea0*/  SHF.R.S32.HI R13, RZ, 0x1f, R12 ;  /* 0x0000001fff0d7819 */ /* 0x000fe4000001140c */
[C---:B------:R-:W-:Y:S01]  /*1eb0*/  ISETP.GE.OR P0, PT, R12.reuse, R15, P0 ;  /* 0x0000000f0c00720c */ /* 0x040fe20000706670 */
[----:B------:R-:W-:Y:S01]  /*1ec0*/  IMAD R3, R165, UR4, RZ ;  /* 0x00000004a5037c24 */ /* 0x000fe2000f8e02ff */
[----:B------:R-:W-:-:S03]  /*1ed0*/  IADD3 R6, P1, R12, R4, RZ ;  /* 0x000000040c067210 */ /* 0x000fc60007f3e0ff */
[----:B------:R-:W-:-:S05]  /*1ee0*/  IMAD R3, R2, UR5, R3 ;  /* 0x0000000502037c24 */ /* 0x000fca000f8e0203 */
[----:B------:R-:W-:-:S03]  /*1ef0*/  IADD3.X R7, R13, R5, R3, P1, !PT ;  /* 0x000000050d077210 */ /* 0x000fc60000ffe403 */
[----:B------:R-:W-:Y:S05]  /*1f00*/  @P0 BRA `(.L_x_32) ;  /* 0x0000007c000c0947 */ /* 0x000fea0003800000 */
[----:B------:R-:W0:Y:S01]  /*1f10*/  LDC.64 R10, c[0x0][0x5c8] ;  /* 0x00017200ff0a7b82 */ /* 0x000e220000000a00 */
[----:B-----5:R-:W-:Y:S01]  /*1f20*/  FSETP.NEU.AND P0, PT, R152, RZ, PT ;  /* 0x000000ff9800720b */ /* 0x020fe20003f0d000 */
[----:B------:R-:W-:Y:S01]  /*1f30*/  IMAD R3, R156, -0x2, R15 ;  /* 0xfffffffe9c037824 */ /* 0x000fe200078e020f */
[----:B------:R-:W-:Y:S01]  /*1f40*/  BSSY B0, `(.L_x_32) ;  /* 0x00007bf000007945 */ /* 0x000fe20003800000 */
[----:B------:R-:W-:-:S04]  /*1f50*/  IMAD.WIDE R162, R19, 0x40, R154 ;  /* 0x0000004013a27825 */ /* 0x000fc800078e029a */
[----:B-1----:R-:W-:Y:S02]  /*1f60*/  IMAD.IADD R0, R3, 0x1, -R12 ;  /* 0x0000000103007824 */ /* 0x002fe400078e0a0c */
[----:B------:R-:W-:-:S03]  /*1f70*/  IMAD.IADD R3, R161, 0x1, -R14 ;  /* 0x00000001a1037824 */ /* 0x000fc600078e0a0e */
[----:B------:R-:W-:-:S04]  /*1f80*/  ISETP.GT.AND P2, PT, R0, RZ, PT ;  /* 0x000000ff0000720c */ /* 0x000fc80003f44270 */
[----:B------:R-:W-:Y:S01]  /*1f90*/  ISETP.GT.AND P1, PT, R3, RZ, P2 ;  /* 0x000000ff0300720c */ /* 0x000fe20001724270 */
[-C--:B0-----:R-:W-:Y:S02]  /*1fa0*/  IMAD R4, R163, R10.reuse, RZ ;  /* 0x0000000aa3047224 */ /* 0x081fe400078e02ff */
[----:B------:R-:W-:-:S04]  /*1fb0*/  IMAD.WIDE.U32 R6, R162, R10, R6 ;  /* 0x0000000aa2067225 */ /* 0x000fc800078e0006 */
[----:B------:R-:W-:-:S04]  /*1fc0*/  IMAD R5, R162, R11, R4 ;  /* 0x0000000ba2057224 */ /* 0x000fc800078e0204 */
[----:B------:R-:W-:Y:S01]  /*1fd0*/  IMAD.IADD R179, R7, 0x1, R5 ;  /* 0x0000000107b37824 */ /* 0x000fe200078e0205 */
[----:B------:R-:W-:Y:S06]  /*1fe0*/  @!P0 BRA `(.L_x_33) ;  /* 0x0000005400a08947 */ /* 0x000fec0003800000 */
[----:B------:R-:W0:Y:S01]  /*1ff0*/  LDC.64 R20, c[0x0][0x5b8] ;  /* 0x00016e00ff147b82 */ /* 0x000e220000000a00 */
[----:B------:R-:W-:-:S07]  /*2000*/  ULDC.64 UR4, c[0x0][0x5c0] ;  /* 0x0001700000047ab9 */ /* 0x000fce0000000a00 */
[----:B------:R-:W1:Y:S08]  /*2010*/  LDC.64 R166, c[0x0][0x5b0] ;  /* 0x00016c00ffa67b82 */ /* 0x000e700000000a00 */
[----:B------:R-:W2:Y:S01]  /*2020*/  LDC.64 R14, c[0x0][0x5a8] ;  /* 0x00016a00ff0e7b82 */ /* 0x000ea20000000a00 */
[-C--:B0-----:R-:W-:Y:S02]  /*2030*/  IMAD R7, R165, R20.reuse, RZ ;  /* 0x00000014a5077224 */ /* 0x081fe400078e02ff */
[----:B------:R-:W-:-:S04]  /*2040*/  IMAD.WIDE.U32 R4, R2, R20, R8 ;  /* 0x0000001402047225 */ /* 0x000fc800078e0008 */
[----:B------:R-:W-:Y:S01]  /*2050*/  IMAD R175, R2, R21, R7 ;  /* 0x0000001502af7224 */ /* 0x000fe200078e0207 */
[----:B------:R-:W-:Y:S01]  /*2060*/  IADD3 R164, P0, R12, R4, RZ ;  /* 0x000000040ca47210 */ /* 0x000fe20007f1e0ff */
[----:B-1----:R-:W-:-:S03]  /*2070*/  IMAD R4, R163, R166, RZ ;  /* 0x000000a6a3047224 */ /* 0x002fc600078e02ff */
[----:B------:R-:W-:Y:S01]  /*2080*/  IADD3.X R165, R13, R5, R175, P0, !PT ;  /* 0x000000050da57210 */ /* 0x000fe200007fe4af */
[C---:B------:R-:W-:Y:S02]  /*2090*/  IMAD R177, R162.reuse, R167, R4 ;  /* 0x000000a7a2b17224 */ /* 0x040fe400078e0204 */
[----:B------:R-:W-:-:S04]  /*20a0*/  IMAD.WIDE.U32 R4, R162, R166, R164 ;  /* 0x000000a6a2047225 */ /* 0x000fc800078e00a4 */
[----:B------:R-:W-:Y:S01]  /*20b0*/  IMAD.IADD R5, R5, 0x1, R177 ;  /* 0x0000000105057824 */ /* 0x000fe200078e02b1 */
[----:B--2---:R-:W-:-:S04]  /*20c0*/  LEA R168, P0, R4, R14, 0x1 ;  /* 0x0000000e04a87211 */ /* 0x004fc800078008ff */
[----:B------:R-:W-:-:S05]  /*20d0*/  LEA.HI.X R169, R4, R15, R5, 0x1, P0 ;  /* 0x0000000f04a97211 */ /* 0x000fca00000f0c05 */
[----:B------:R0:W2:Y:S01]  /*20e0*/  @P1 LDG.E.LTC128B.U16 R19, desc[UR36][R168.64] ;  /* 0x00000024a8131981 */ /* 0x0000a2000c1e1520 */
[----:B------:R-:W-:Y:S01]  /*20f0*/  IMAD.WIDE.U32 R4, R162, R166, R12 ;  /* 0x000000a6a2047225 */ /* 0x000fe200078e000c */
[----:B------:R-:W-:Y:S02]  /*2100*/  BSSY B1, `(.L_x_34) ;  /* 0x0000014000017945 */ /* 0x000fe40003800000 */
[----:B------:R-:W-:-:S04]  /*2110*/  IADD3 R170, P0, R8, R4, RZ ;  /* 0x0000000408aa7210 */ /* 0x000fc80007f1e0ff */
[----:B------:R-:W-:Y:S01]  /*2120*/  IADD3.X R171, R9, R177, R5, P0, !PT ;  /* 0x000000b109ab7210 */ /* 0x000fe200007fe405 */
[----:B0-----:R-:W-:Y:S01]  /*2130*/  IMAD.SHL.U32 R168, R166, 0x8, RZ ;  /* 0x00000008a6a87824 */ /* 0x001fe200078e00ff */
[----:B------:R-:W-:Y:S02]  /*2140*/  LEA R4, P0, R6, UR4, 0x1 ;  /* 0x0000000406047c11 */ /* 0x000fe4000f8008ff */
[----:B------:R-:W-:Y:S01]  /*2150*/  SHF.L.U64.HI R169, R166, 0x3, R167 ;  /* 0x00000003a6a97819 */ /* 0x000fe200000102a7 */
[----:B------:R-:W-:Y:S01]  /*2160*/  IMAD.WIDE.U32 R170, R2, R20, R170 ;  /* 0x0000001402aa7225 */ /* 0x000fe200078e00aa */
[----:B------:R-:W-:Y:S02]  /*2170*/  LEA.HI.X R5, R6, UR5, R179, 0x1, P0 ;  /* 0x0000000506057c11 */ /* 0x000fe400080f0cb3 */
[----:B------:R-:W-:Y:S02]  /*2180*/  ISETP.GT.AND P0, PT, R0, 0x1, PT ;  /* 0x000000010000780c */ /* 0x000fe40003f04270 */
[----:B------:R-:W-:-:S02]  /*2190*/  LEA R6, P4, R170, R14, 0x1 ;  /* 0x0000000eaa067211 */ /* 0x000fc400078808ff */
[----:B------:R-:W-:Y:S01]  /*21a0*/  ISETP.GT.AND P3, PT, R3, RZ, P0 ;  /* 0x000000ff0300720c */ /* 0x000fe20000764270 */
[----:B--2---:R-:W-:-:S04]  /*21b0*/  IMAD.U32 R7, R19, 0x10000, RZ ;  /* 0x0001000013077824 */ /* 0x004fc800078e00ff */
[----:B------:R-:W-:-:S04]  /*21c0*/  FMUL R7, R7, R152 ;  /* 0x0000009807077220 */ /* 0x000fc80000400000 */
[----:B------:R-:W-:-:S05]  /*21d0*/  FFMA R7, R24, R153, R7 ;  /* 0x0000009918077223 */ /* 0x000fca0000000007 */
[----:B------:R-:W-:Y:S01]  /*21e0*/  F2FP.BF16.F32.PACK_AB R21, RZ, R7 ;  /* 0x00000007ff15723e */ /* 0x000fe200000010ff */
[----:B------:R-:W-:-:S04]  /*21f0*/  IMAD.IADD R7, R175, 0x1, R171 ;  /* 0x00000001af077824 */ /* 0x000fc800078e02ab */
[----:B------:R0:W-:Y:S01]  /*2200*/  @P1 STG.E.U16 desc[UR36][R4.64], R21 ;  /* 0x0000001504001986 */ /* 0x0001e2000c101524 */
[----:B------:R-:W-:Y:S01]  /*2210*/  LEA.HI.X R7, R170, R15, R7, 0x1, P4 ;  /* 0x0000000faa077211 */ /* 0x000fe200020f0c07 */
[----:B------:R-:W-:Y:S06]  /*2220*/  @!P3 BRA `(.L_x_35) ;  /* 0x000000000004b947 */ /* 0x000fec0003800000 */
[----:B------:R1:W5:Y:S02]  /*2230*/  LDG.E.LTC128B.U16 R19, desc[UR36][R6.64+0x2] ;  /* 0x0000022406137981 */ /* 0x000364000c1e1520 */
.L_x_35:
[----:B------:R-:W-:Y:S05]  /*2240*/  BSYNC B1 ;  /* 0x0000000000017941 */ /* 0x000fea0003800000 */
.L_x_34:
[----:B0----5:R-:W-:Y:S01]  /*2250*/  IMAD.U32 R21, R19, 0x10000, RZ ;  /* 0x0001000013157824 */ /* 0x021fe200078e00ff */
[----:B------:R-:W-:Y:S01]  /*2260*/  ISETP.GT.AND P2, PT, R3, 0x8, P2 ;  /* 0x000000080300780c */ /* 0x000fe20001744270 */
[----:B------:R-:W-:-:S04]  /*2270*/  IMAD.WIDE.U32 R168, R162, R166, R168 ;  /* 0x000000a6a2a87225 */ /* 0x000fc800078e00a8 */
[----:B------:R-:W-:Y:S01]  /*2280*/  FMUL R22, R21, R152 ;  /* 0x0000009815167220 */ /* 0x000fe20000400000 */
[----:B------:R-:W-:Y:S01]  /*2290*/  IMAD.IADD R177, R177, 0x1, R169 ;  /* 0x00000001b1b17824 */ /* 0x000fe200078e02a9 */
[----:B------:R-:W-:Y:S02]  /*22a0*/  IADD3 R21, P1, R164, R168, RZ ;  /* 0x000000a8a4157210 */ /* 0x000fe40007f3e0ff */
[----:B------:R-:W-:-:S03]  /*22b0*/  FFMA R22, R25, R153, R22 ;  /* 0x0000009919167223 */ /* 0x000fc60000000016 */
[----:B------:R-:W-:Y:S01]  /*22c0*/  IMAD.X R164, R177, 0x1, R165, P1 ;  /* 0x00000001b1a47824 */ /* 0x000fe200008e06a5 */
[C---:B------:R-:W-:Y:S02]  /*22d0*/  LEA R24, P1, R21.reuse, R14, 0x1 ;  /* 0x0000000e15187211 */ /* 0x040fe400078208ff */
[----:B------:R-:W-:Y:S02]  /*22e0*/  F2FP.BF16.F32.PACK_AB R22, RZ, R22 ;  /* 0x00000016ff16723e */ /* 0x000fe400000010ff */
[----:B------:R-:W-:Y:S02]  /*22f0*/  LEA.HI.X R25, R21, R15, R164, 0x1, P1 ;  /* 0x0000000f15197211 */ /* 0x000fe400008f0ca4 */
[----:B------:R-:W-:Y:S02]  /*2300*/  PRMT R21, R22, 0x7610, R21 ;  /* 0x0000761016157816 */ /* 0x000fe40000000015 */
[----:B------:R-:W-:-:S03]  /*2310*/  PRMT R22, R19, 0x7610, R22 ;  /* 0x0000761013167816 */ /* 0x000fc60000000016 */
[----:B------:R0:W-:Y:S04]  /*2320*/  @P3 STG.E.U16 desc[UR36][R4.64+0x2], R21 ;  /* 0x0000021504003986 */ /* 0x0001e8000c101524 */
[----:B------:R-:W2:Y:S01]  /*2330*/  @P2 LDG.E.LTC128B.U16 R22, desc[UR36][R24.64] ;  /* 0x0000002418162981 */ /* 0x000ea2000c1e1520 */
[----:B------:R-:W-:Y:S01]  /*2340*/  IADD3 R8, P1, P3, R8, R168, R12 ;  /* 0x000000a808087210 */ /* 0x000fe20007b3e00c */
[----:B------:R-:W-:Y:S01]  /*2350*/  BSSY B1, `(.L_x_36) ;  /* 0x0000011000017945 */ /* 0x000fe20003800000 */
[C---:B------:R-:W-:Y:S02]  /*2360*/  SHF.L.U64.HI R11, R10.reuse, 0x4, R11 ;  /* 0x000000040a0b7819 */ /* 0x040fe4000001020b */
[----:B------:R-:W-:Y:S02]  /*2370*/  IADD3.X R9, R9, R177, R13, P1, P3 ;  /* 0x000000b109097210 */ /* 0x000fe40000fe640d */
[----:B------:R-:W-:-:S02]  /*2380*/  LEA R10, P1, R10, R4, 0x4 ;  /* 0x000000040a0a7211 */ /* 0x000fc400078220ff */
[----:B------:R-:W-:Y:S01]  /*2390*/  ISETP.GT.AND P0, PT, R3, 0x8, P0 ;  /* 0x000000080300780c */ /* 0x000fe20000704270 */
[----:B0-----:R-:W-:-:S04]  /*23a0*/  IMAD.WIDE.U32 R20, R2, R20, R8 ;  /* 0x0000001402147225 */ /* 0x001fc800078e0008 */
[----:B------:R-:W-:Y:S01]  /*23b0*/  IMAD.X R11, R11, 0x1, R5, P1 ;  /* 0x000000010b0b7824 */ /* 0x000fe200008e0605 */
[----:B------:R-:W-:Y:S01]  /*23c0*/  LEA R8, P3, R20, R14, 0x1 ;  /* 0x0000000e14087211 */ /* 0x000fe200078608ff */
[----:B------:R-:W-:-:S05]  /*23d0*/  IMAD.IADD R2, R175, 0x1, R21 ;  /* 0x00000001af027824 */ /* 0x000fca00078e0215 */
[----:B------:R-:W-:Y:S01]  /*23e0*/  LEA.HI.X R9, R20, R15, R2, 0x1, P3 ;  /* 0x0000000f14097211 */ /* 0x000fe200018f0c02 */
[----:B--2---:R-:W-:-:S04]  /*23f0*/  IMAD.U32 R19, R22, 0x10000, RZ ;  /* 0x0001000016137824 */ /* 0x004fc800078e00ff */
[----:B------:R-:W-:-:S04]  /*2400*/  FMUL R19, R19, R152 ;  /* 0x0000009813137220 */ /* 0x000fc80000400000 */
[----:B------:R-:W-:-:S05]  /*2410*/  FFMA R19, R26, R153, R19 ;  /* 0x000000991a137223 */ /* 0x000fca0000000013 */
[----:B------:R-:W-:-:S05]  /*2420*/  F2FP.BF16.F32.PACK_AB R19, RZ, R19 ;  /* 0x00000013ff13723e */ /* 0x000fca00000010ff */
[----:B------:R0:W-:Y:S01]  /*2430*/  @P2 STG.E.U16 desc[UR36][R10.64], R19 ;  /* 0x000000130a002986 */ /* 0x0001e2000c101524 */
[----:B------:R-:W-:Y:S05]  /*2440*/  @!P0 BRA `(.L_x_37) ;  /* 0x0000000000048947 */ /* 0x000fea0003800000 */
[----:B------:R2:W5:Y:S02]  /*2450*/  LDG.E.LTC128B.U16 R22, desc[UR36][R8.64+0x2] ;  /* 0x0000022408167981 */ /* 0x000564000c1e1520 */
.L_x_37:
[----:B------:R-:W-:Y:S05]  /*2460*/  BSYNC B1 ;  /* 0x0000000000017941 */ /* 0x000fea0003800000 */
.L_x_36:
[----:B-----5:R-:W-:Y:S01]  /*2470*/  IMAD.U32 R13, R22, 0x10000, RZ ;  /* 0x00010000160d7824 */ /* 0x020fe200078e00ff */
[----:B------:R-:W-:Y:S01]  /*2480*/  ISETP.GT.AND P1, PT, R0, 0x8, PT ;  /* 0x000000080000780c */ /* 0x000fe20003f24270 */
[----:B------:R-:W-:Y:S02]  /*2490*/  BSSY B1, `(.L_x_38) ;  /* 0x0000008000017945 */ /* 0x000fe40003800000 */
[----:B------:R-:W-:Y:S01]  /*24a0*/  FMUL R2, R13, R152 ;  /* 0x000000980d027220 */ /* 0x000fe20000400000 */
[----:B------:R-:W-:-:S03]  /*24b0*/  ISETP.GT.AND P2, PT, R3, RZ, P1 ;  /* 0x000000ff0300720c */ /* 0x000fc60000f44270 */
[----:B------:R-:W-:-:S05]  /*24c0*/  FFMA R2, R27, R153, R2 ;  /* 0x000000991b027223 */ /* 0x000fca0000000002 */
[----:B------:R-:W-:-:S05]  /*24d0*/  F2FP.BF16.F32.PACK_AB R2, RZ, R2 ;  /* 0x00000002ff02723e */ /* 0x000fca00000010ff */
[----:B------:R3:W-:Y:S01]  /*24e0*/  @P0 STG.E.U16 desc[UR36][R10.64+0x2], R2 ;  /* 0x000002020a000986 */ /* 0x0007e2000c101524 */
[----:B------:R-:W-:Y:S05]  /*24f0*/  @!P2 BRA `(.L_x_39) ;  /* 0x000000000004a947 */ /* 0x000fea0003800000 */
[----:B------:R4:W5:Y:S02]  /*2500*/  LDG.E.LTC128B.U16 R22, desc[UR36][R6.64+0x10] ;  /* 0x0000102406167981 */ /* 0x000964000c1e1520 */
.L_x_39:
[----:B------:R-:W-:Y:S05]  /*2510*/  BSYNC B1 ;  /* 0x0000000000017941 */ /* 0x000fea0003800000 */
.L_x_38:
        /* <DEDUP_REMOVED lines=10> */
.L_x_41:
[----:B------:R-:W-:Y:S05]  /*25c0*/  BSYNC B1 ;  /* 0x0000000000017941 */ /* 0x000fea0003800000 */
.L_x_40:
[----:B0----5:R-:W-:Y:S01]  /*25d0*/  IMAD.U32 R13, R22, 0x10000, RZ ;  /* 0x00010000160d7824 */ /* 0x021fe200078e00ff */
[----:B------:R-:W-:Y:S01]  /*25e0*/  ISETP.GT.AND P1, PT, R3, 0x8, P1 ;  /* 0x000000080300780c */ /* 0x000fe20000f24270 */
[----:B------:R-:W-:Y:S02]  /*25f0*/  BSSY B1, `(.L_x_42) ;  /* 0x0000007000017945 */ /* 0x000fe40003800000 */
[----:B---3--:R-:W-:-:S04]  /*2600*/  FMUL R2, R13, R152 ;  /* 0x000000980d027220 */ /* 0x008fc80000400000 */
[----:B------:R-:W-:-:S05]  /*2610*/  FFMA R2, R29, R153, R2 ;  /* 0x000000991d027223 */ /* 0x000fca0000000002 */
[----:B------:R-:W-:-:S05]  /*2620*/  F2FP.BF16.F32.PACK_AB R2, RZ, R2 ;  /* 0x00000002ff02723e */ /* 0x000fca00000010ff */
[----:B------:R0:W-:Y:S01]  /*2630*/  @P3 STG.E.U16 desc[UR36][R4.64+0x12], R2 ;  /* 0x0000120204003986 */ /* 0x0001e2000c101524 */
[----:B------:R-:W-:Y:S05]  /*2640*/  @!P1 BRA `(.L_x_43) ;  /* 0x0000000000049947 */ /* 0x000fea0003800000 */
[----:B------:R3:W5:Y:S02]  /*2650*/  LDG.E.LTC128B.U16 R22, desc[UR36][R8.64+0x10] ;  /* 0x0000102408167981 */ /* 0x000764000c1e1520 */
.L_x_43:
[----:B------:R-:W-:Y:S05]  /*2660*/  BSYNC B1 ;  /* 0x0000000000017941 */ /* 0x000fea0003800000 */
.L_x_42:
[----:B-----5:R-:W-:Y:S01]  /*2670*/  IMAD.U32 R13, R22, 0x10000, RZ ;  /* 0x00010000160d7824 */ /* 0x020fe200078e00ff */
[----:B------:R-:W-:Y:S01]  /*2680*/  ISETP.GT.AND P0, PT, R3, 0x8, P0 ;  /* 0x000000080300780c */ /* 0x000fe20000704270 */
[----:B------:R-:W-:Y:S02]  /*2690*/  BSSY B1, `(.L_x_44) ;  /* 0x0000007000017945 */ /* 0x000fe40003800000 */
[----:B------:R-:W-:-:S04]  /*26a0*/  FMUL R13, R13, R152 ;  /* 0x000000980d0d7220 */ /* 0x000fc80000400000 */
[----:B------:R-:W-:-:S05]  /*26b0*/  FFMA R13, R30, R153, R13 ;  /* 0x000000991e0d7223 */ /* 0x000fca000000000d */
[----:B------:R-:W-:-:S05]  /*26c0*/  F2FP.BF16.F32.PACK_AB R13, RZ, R13 ;  /* 0x0000000dff0d723e */ /* 0x000fca00000010ff */
[----:B------:R0:W-:Y:S01]  /*26d0*/  @P1 STG.E.U16 desc[UR36][R10.64+0x10], R13 ;  /* 0x0000100d0a001986 */ /* 0x0001e2000c101524 */
[----:B------:R-:W-:Y:S05]  /*26e0*/  @!P0 BRA `(.L_x_45) ;  /* 0x0000000000048947 */ /* 0x000fea0003800000 */
[----:B------:R0:W5:Y:S02]  /*26f0*/  LDG.E.LTC128B.U16 R22, desc[UR36][R8.64+0x12] ;  /* 0x0000122408167981 */ /* 0x000164000c1e1520 */
.L_x_45:
[----:B------:R-:W-:Y:S05]  /*2700*/  BSYNC B1 ;  /* 0x0000000000017941 */ /* 0x000fea0003800000 */
.L_x_44:
[----:B0----5:R-:W-:Y:S01]  /*2710*/  IMAD.U32 R13, R22, 0x10000, RZ ;  /* 0x00010000160d7824 */ /* 0x021fe200078e00ff */
        /* <DEDUP_REMOVED lines=9> */
.L_x_47:
[----:B------:R-:W-:Y:S05]  /*27b0*/  BSYNC B1 ;  /* 0x0000000000017941 */ /* 0x000fea0003800000 */
.L_x_46:
        /* <DEDUP_REMOVED lines=10> */
.L_x_49:
[----:B------:R-:W-:Y:S05]  /*2860*/  BSYNC B1 ;  /* 0x0000000000017941 */ /* 0x000fea0003800000 */
.L_x_48:
[----:B0----5:R-:W-:Y:S01]  /*2870*/  IMAD.U32 R13, R22, 0x10000, RZ ;  /* 0x00010000160d7824 */ /* 0x021fe200078e00ff */
        /* <DEDUP_REMOVED lines=8> */
.L_x_51:
[----:B------:R-:W-:Y:S05]  /*2900*/  BSYNC B1 ;  /* 0x0000000000017941 */ /* 0x000fea0003800000 */
.L_x_50:
        /* <DEDUP_REMOVED lines=9> */
.L_x_53:
[----:B------:R-:W-:Y:S05]  /*29a0*/  BSYNC B1 ;  /* 0x0000000000017941 */ /* 0x000fea0003800000 */
.L_x_52:
        /* <DEDUP_REMOVED lines=10> */
.L_x_55:
[----:B------:R-:W-:Y:S05]  /*2a50*/  BSYNC B1 ;  /* 0x0000000000017941 */ /* 0x000fea0003800000 */
.L_x_54:
        /* <DEDUP_REMOVED lines=10> */
.L_x_57:
[----:B------:R-:W-:Y:S05]  /*2b00*/  BSYNC B1 ;  /* 0x0000000000017941 */ /* 0x000fea0003800000 */
.L_x_56:
        /* <DEDUP_REMOVED lines=9> */
.L_x_59:
[----:B------:R-:W-:Y:S05]  /*2ba0*/  BSYNC B1 ;  /* 0x0000000000017941 */ /* 0x000fea0003800000 */
.L_x_58:
        /* <DEDUP_REMOVED lines=9> */
.L_x_61:
[----:B------:R-:W-:Y:S05]  /*2c40*/  BSYNC B1 ;  /* 0x0000000000017941 */ /* 0x000fea0003800000 */
.L_x_60:
        /* <DEDUP_REMOVED lines=10> */
.L_x_63:
[----:B------:R-:W-:Y:S05]  /*2cf0*/  BSYNC B1 ;  /* 0x0000000000017941 */ /* 0x000fea0003800000 */
.L_x_62:
        /* <DEDUP_REMOVED lines=10> */
.L_x_65:
[----:B------:R-:W-:Y:S05]  /*2da0*/  BSYNC B1 ;  /* 0x0000000000017941 */ /* 0x000fea0003800000 */
.L_x_64:
        /* <DEDUP_REMOVED lines=9> */
.L_x_67:
[----:B------:R-:W-:Y:S05]  /*2e40*/  BSYNC B1 ;  /* 0x0000000000017941 */ /* 0x000fea0003800000 */
.L_x_66:
        /* <DEDUP_REMOVED lines=9> */
.L_x_69:
[----:B------:R-:W-:Y:S05]  /*2ee0*/  BSYNC B1 ;  /* 0x0000000000017941 */ /* 0x000fea0003800000 */
.L_x_68:
        /* <DEDUP_REMOVED lines=10> */
.L_x_71:
[----:B------:R-:W-:Y:S05]  /*2f90*/  BSYNC B1 ;  /* 0x0000000000017941 */ /* 0x000fea0003800000 */
.L_x_70:
        /* <DEDUP_REMOVED lines=10> */
.L_x_73:
[----:B------:R-:W-:Y:S05]  /*3040*/  BSYNC B1 ;  /* 0x0000000000017941 */ /* 0x000fea0003800000 */
.L_x_72:
        /* <DEDUP_REMOVED lines=9> */
.L_x_75:
[----:B------:R-:W-:Y:S05]  /*30e0*/  BSYNC B1 ;  /* 0x0000000000017941 */ /* 0x000fea0003800000 */
.L_x_74:
        /* <DEDUP_REMOVED lines=9> */
.L_x_77:
[----:B------:R-:W-:Y:S05]  /*3180*/  BSYNC B1 ;  /* 0x0000000000017941 */ /* 0x000fea0003800000 */
.L_x_76:
        /* <DEDUP_REMOVED lines=10> */
.L_x_79:
[----:B------:R-:W-:Y:S05]  /*3230*/  BSYNC B1 ;  /* 0x0000000000017941 */ /* 0x000fea0003800000 */
.L_x_78:
        /* <DEDUP_REMOVED lines=10> */
.L_x_81:
[----:B------:R-:W-:Y:S05]  /*32e0*/  BSYNC B1 ;  /* 0x0000000000017941 */ /* 0x000fea0003800000 */
.L_x_80:
        /* <DEDUP_REMOVED lines=9> */
.L_x_83:
[----:B------:R-:W-:Y:S05]  /*3380*/  BSYNC B1 ;  /* 0x0000000000017941 */ /* 0x000fea0003800000 */
.L_x_82:
        /* <DEDUP_REMOVED lines=9> */
.L_x_85:
[----:B------:R-:W-:Y:S05]  /*3420*/  BSYNC B1 ;  /* 0x0000000000017941 */ /* 0x000fea0003800000 */
.L_x_84:
        /* <DEDUP_REMOVED lines=10> */
.L_x_87:
[----:B------:R-:W-:Y:S05]  /*34d0*/  BSYNC B1 ;  /* 0x0000000000017941 */ /* 0x000fea0003800000 */
.L_x_86:
        /* <DEDUP_REMOVED lines=10> */
.L_x_89:
[----:B------:R-:W-:Y:S05]  /*3580*/  BSYNC B1 ;  /* 0x0000000000017941 */ /* 0x000fea0003800000 */
.L_x_88:
        /* <DEDUP_REMOVED lines=9> */
.L_x_91:
[----:B------:R-:W-:Y:S05]  /*3620*/  BSYNC B1 ;  /* 0x0000000000017941 */ /* 0x000fea0003800000 */
.L_x_90:
        /* <DEDUP_REMOVED lines=9> */
.L_x_93:
[----:B------:R-:W-:Y:S05]  /*36c0*/  BSYNC B1 ;  /* 0x0000000000017941 */ /* 0x000fea0003800000 */
.L_x_92:
        /* <DEDUP_REMOVED lines=10> */
.L_x_95:
[----:B------:R-:W-:Y:S05]  /*3770*/  BSYNC B1 ;  /* 0x0000000000017941 */ /* 0x000fea0003800000 */
.L_x_94:
        /* <DEDUP_REMOVED lines=10> */
.L_x_97:
[----:B------:R-:W-:Y:S05]  /*3820*/  BSYNC B1 ;  /* 0x0000000000017941 */ /* 0x000fea0003800000 */
.L_x_96:
        /* <DEDUP_REMOVED lines=9> */
.L_x_99:
[----:B------:R-:W-:Y:S05]  /*38c0*/  BSYNC B1 ;  /* 0x0000000000017941 */ /* 0x000fea0003800000 */
.L_x_98:
        /* <DEDUP_REMOVED lines=9> */
.L_x_101:
[----:B------:R-:W-:Y:S05]  /*3960*/  BSYNC B1 ;  /* 0x0000000000017941 */ /* 0x000fea0003800000 */
.L_x_100:
        /* <DEDUP_REMOVED lines=10> */
.L_x_103:
[----:B------:R-:W-:Y:S05]  /*3a10*/  BSYNC B1 ;  /* 0x0000000000017941 */ /* 0x000fea0003800000 */
.L_x_102:
        /* <DEDUP_REMOVED lines=10> */
.L_x_105:
[----:B------:R-:W-:Y:S05]  /*3ac0*/  BSYNC B1 ;  /* 0x0000000000017941 */ /* 0x000fea0003800000 */
.L_x_104:
        /* <DEDUP_REMOVED lines=9> */
.L_x_107:
[----:B------:R-:W-:Y:S05]  /*3b60*/  BSYNC B1 ;  /* 0x0000000000017941 */ /* 0x000fea0003800000 */
.L_x_106:
        /* <DEDUP_REMOVED lines=9> */
.L_x_109:
[----:B------:R-:W-:Y:S05]  /*3c00*/  BSYNC B1 ;  /* 0x0000000000017941 */ /* 0x000fea0003800000 */
.L_x_108:
        /* <DEDUP_REMOVED lines=10> */
.L_x_111:
[----:B------:R-:W-:Y:S05]  /*3cb0*/  BSYNC B1 ;  /* 0x0000000000017941 */ /* 0x000fea0003800000 */
.L_x_110:
        /* <DEDUP_REMOVED lines=10> */
.L_x_113:
[----:B------:R-:W-:Y:S05]  /*3d60*/  BSYNC B1 ;  /* 0x0000000000017941 */ /* 0x000fea0003800000 */
.L_x_112:
        /* <DEDUP_REMOVED lines=9> */
.L_x_115:
[----:B------:R-:W-:Y:S05]  /*3e00*/  BSYNC B1 ;  /* 0x0000000000017941 */ /* 0x000fea0003800000 */
.L_x_114:
        /* <DEDUP_REMOVED lines=9> */
.L_x_117:
[----:B------:R-:W-:Y:S05]  /*3ea0*/  BSYNC B1 ;  /* 0x0000000000017941 */ /* 0x000fea0003800000 */
.L_x_116:
        /* <DEDUP_REMOVED lines=10> */
.L_x_119:
[----:B------:R-:W-:Y:S05]  /*3f50*/  BSYNC B1 ;  /* 0x0000000000017941 */ /* 0x000fea0003800000 */
.L_x_118:
        /* <DEDUP_REMOVED lines=10> */
.L_x_121:
[----:B------:R-:W-:Y:S05]  /*4000*/  BSYNC B1 ;  /* 0x0000000000017941 */ /* 0x000fea0003800000 */
.L_x_120:
        /* <DEDUP_REMOVED lines=9> */
.L_x_123:
[----:B------:R-:W-:Y:S05]  /*40a0*/  BSYNC B1 ;  /* 0x0000000000017941 */ /* 0x000fea0003800000 */
.L_x_122:
        /* <DEDUP_REMOVED lines=9> */
.L_x_125:
[----:B------:R-:W-:Y:S05]  /*4140*/  BSYNC B1 ;  /* 0x0000000000017941 */ /* 0x000fea0003800000 */
.L_x_124:
        /* <DEDUP_REMOVED lines=10> */
.L_x_127:
[----:B------:R-:W-:Y:S05]  /*41f0*/  BSYNC B1 ;  /* 0x0000000000017941 */ /* 0x000fea0003800000 */
.L_x_126:
        /* <DEDUP_REMOVED lines=10> */
.L_x_129:
[----:B------:R-:W-:Y:S05]  /*42a0*/  BSYNC B1 ;  /* 0x0000000000017941 */ /* 0x000fea0003800000 */
.L_x_128:
        /* <DEDUP_REMOVED lines=9> */
.L_x_131:
[----:B------:R-:W-:Y:S05]  /*4340*/  BSYNC B1 ;  /* 0x0000000000017941 */ /* 0x000fea0003800000 */
.L_x_130:
        /* <DEDUP_REMOVED lines=9> */
.L_x_133:
[----:B------:R-:W-:Y:S05]  /*43e0*/  BSYNC B1 ;  /* 0x0000000000017941 */ /* 0x000fea0003800000 */
.L_x_132:
        /* <DEDUP_REMOVED lines=10> */
.L_x_135:
[----:B------:R-:W-:Y:S05]  /*4490*/  BSYNC B1 ;  /* 0x0000000000017941 */ /* 0x000fea0003800000 */
.L_x_134:
        /* <DEDUP_REMOVED lines=10> */
.L_x_137:
[----:B------:R-:W-:Y:S05]  /*4540*/  BSYNC B1 ;  /* 0x0000000000017941 */ /* 0x000fea0003800000 */
.L_x_136:
        /* <DEDUP_REMOVED lines=9> */
.L_x_139:
[----:B------:R-:W-:Y:S05]  /*45e0*/  BSYNC B1 ;  /* 0x0000000000017941 */ /* 0x000fea0003800000 */
.L_x_138:
        /* <DEDUP_REMOVED lines=9> */
.L_x_141:
[----:B------:R-:W-:Y:S05]  /*4680*/  BSYNC B1 ;  /* 0x0000000000017941 */ /* 0x000fea0003800000 */
.L_x_140:
        /* <DEDUP_REMOVED lines=10> */
.L_x_143:
[----:B------:R-:W-:Y:S05]  /*4730*/  BSYNC B1 ;  /* 0x0000000000017941 */ /* 0x000fea0003800000 */
.L_x_142:
        /* <DEDUP_REMOVED lines=10> */
.L_x_145:
[----:B------:R-:W-:Y:S05]  /*47e0*/  BSYNC B1 ;  /* 0x0000000000017941 */ /* 0x000fea0003800000 */
.L_x_144:
        /* <DEDUP_REMOVED lines=9> */
.L_x_147:
[----:B------:R-:W-:Y:S05]  /*4880*/  BSYNC B1 ;  /* 0x0000000000017941 */ /* 0x000fea0003800000 */
.L_x_146:
        /* <DEDUP_REMOVED lines=9> */
.L_x_149:
[----:B------:R-:W-:Y:S05]  /*4920*/  BSYNC B1 ;  /* 0x0000000000017941 */ /* 0x000fea0003800000 */
.L_x_148:
        /* <DEDUP_REMOVED lines=10> */
.L_x_151:
[----:B------:R-:W-:Y:S05]  /*49d0*/  BSYNC B1 ;  /* 0x0000000000017941 */ /* 0x000fea0003800000 */
.L_x_150:
        /* <DEDUP_REMOVED lines=10> */
.L_x_153:
[----:B------:R-:W-:Y:S05]  /*4a80*/  BSYNC B1 ;  /* 0x0000000000017941 */ /* 0x000fea0003800000 */
.L_x_152:
        /* <DEDUP_REMOVED lines=9> */
.L_x_155:
[----:B------:R-:W-:Y:S05]  /*4b20*/  BSYNC B1 ;  /* 0x0000000000017941 */ /* 0x000fea0003800000 */
.L_x_154:
        /* <DEDUP_REMOVED lines=9> */
.L_x_157:
[----:B------:R-:W-:Y:S05]  /*4bc0*/  BSYNC B1 ;  /* 0x0000000000017941 */ /* 0x000fea0003800000 */
.L_x_156:
        /* <DEDUP_REMOVED lines=10> */
.L_x_159:
[----:B------:R-:W-:Y:S05]  /*4c70*/  BSYNC B1 ;  /* 0x0000000000017941 */ /* 0x000fea0003800000 */
.L_x_158:
        /* <DEDUP_REMOVED lines=10> */
.L_x_161:
[----:B------:R-:W-:Y:S05]  /*4d20*/  BSYNC B1 ;  /* 0x0000000000017941 */ /* 0x000fea0003800000 */
.L_x_160:
        /* <DEDUP_REMOVED lines=9> */
.L_x_163:
[----:B------:R-:W-:Y:S05]  /*4dc0*/  BSYNC B1 ;  /* 0x0000000000017941 */ /* 0x000fea0003800000 */
.L_x_162:
        /* <DEDUP_REMOVED lines=9> */
.L_x_165:
[----:B------:R-:W-:Y:S05]  /*4e60*/  BSYNC B1 ;  /* 0x0000000000017941 */ /* 0x000fea0003800000 */
.L_x_164:
        /* <DEDUP_REMOVED lines=10> */
.L_x_167:
[----:B------:R-:W-:Y:S05]  /*4f10*/  BSYNC B1 ;  /* 0x0000000000017941 */ /* 0x000fea0003800000 */
.L_x_166:
        /* <DEDUP_REMOVED lines=10> */
.L_x_169:
[----:B------:R-:W-:Y:S05]  /*4fc0*/  BSYNC B1 ;  /* 0x0000000000017941 */ /* 0x000fea0003800000 */
.L_x_168:
        /* <DEDUP_REMOVED lines=9> */
.L_x_171:
[----:B------:R-:W-:Y:S05]  /*5060*/  BSYNC B1 ;  /* 0x0000000000017941 */ /* 0x000fea0003800000 */
.L_x_170:
        /* <DEDUP_REMOVED lines=9> */
.L_x_173:
[----:B------:R-:W-:Y:S05]  /*5100*/  BSYNC B1 ;  /* 0x0000000000017941 */ /* 0x000fea0003800000 */
.L_x_172:
        /* <DEDUP_REMOVED lines=10> */
.L_x_175:
[----:B------:R-:W-:Y:S05]  /*51b0*/  BSYNC B1 ;  /* 0x0000000000017941 */ /* 0x000fea0003800000 */
.L_x_174:
        /* <DEDUP_REMOVED lines=10> */
.L_x_177:
[----:B------:R-:W-:Y:S05]  /*5260*/  BSYNC B1 ;  /* 0x0000000000017941 */ /* 0x000fea0003800000 */
.L_x_176:
        /* <DEDUP_REMOVED lines=9> */
.L_x_179:
[----:B------:R-:W-:Y:S05]  /*5300*/  BSYNC B1 ;  /* 0x0000000000017941 */ /* 0x000fea0003800000 */
.L_x_178:
        /* <DEDUP_REMOVED lines=9> */
.L_x_181:
[----:B------:R-:W-:Y:S05]  /*53a0*/  BSYNC B1 ;  /* 0x0000000000017941 */ /* 0x000fea0003800000 */
.L_x_180:
        /* <DEDUP_REMOVED lines=10> */
.L_x_183:
[----:B------:R-:W-:Y:S05]  /*5450*/  BSYNC B1 ;  /* 0x0000000000017941 */ /* 0x000fea0003800000 */
.L_x_182:
        /* <DEDUP_REMOVED lines=10> */
.L_x_185:
[----:B------:R-:W-:Y:S05]  /*5500*/  BSYNC B1 ;  /* 0x0000000000017941 */ /* 0x000fea0003800000 */
.L_x_184:
        /* <DEDUP_REMOVED lines=9> */
.L_x_187:
[----:B------:R-:W-:Y:S05]  /*55a0*/  BSYNC B1 ;  /* 0x0000000000017941 */ /* 0x000fea0003800000 */
.L_x_186:
        /* <DEDUP_REMOVED lines=9> */
.L_x_189:
[----:B------:R-:W-:Y:S05]  /*5640*/  BSYNC B1 ;  /* 0x0000000000017941 */ /* 0x000fea0003800000 */
.L_x_188:
        /* <DEDUP_REMOVED lines=10> */
.L_x_191:
[----:B------:R-:W-:Y:S05]  /*56f0*/  BSYNC B1 ;  /* 0x0000000000017941 */ /* 0x000fea0003800000 */
.L_x_190:
        /* <DEDUP_REMOVED lines=10> */
.L_x_193:
[----:B------:R-:W-:Y:S05]  /*57a0*/  BSYNC B1 ;  /* 0x0000000000017941 */ /* 0x000fea0003800000 */
.L_x_192:
        /* <DEDUP_REMOVED lines=9> */
.L_x_195:
[----:B------:R-:W-:Y:S05]  /*5840*/  BSYNC B1 ;  /* 0x0000000000017941 */ /* 0x000fea0003800000 */
.L_x_194:
        /* <DEDUP_REMOVED lines=9> */
.L_x_197:
[----:B------:R-:W-:Y:S05]  /*58e0*/  BSYNC B1 ;  /* 0x0000000000017941 */ /* 0x000fea0003800000 */
.L_x_196:
        /* <DEDUP_REMOVED lines=10> */
.L_x_199:
[----:B------:R-:W-:Y:S05]  /*5990*/  BSYNC B1 ;  /* 0x0000000000017941 */ /* 0x000fea0003800000 */
.L_x_198:
        /* <DEDUP_REMOVED lines=10> */
.L_x_201:
[----:B------:R-:W-:Y:S05]  /*5a40*/  BSYNC B1 ;  /* 0x0000000000017941 */ /* 0x000fea0003800000 */
.L_x_200:
        /* <DEDUP_REMOVED lines=9> */
.L_x_203:
[----:B------:R-:W-:Y:S05]  /*5ae0*/  BSYNC B1 ;  /* 0x0000000000017941 */ /* 0x000fea0003800000 */
.L_x_202:
        /* <DEDUP_REMOVED lines=9> */
.L_x_205:
[----:B------:R-:W-:Y:S05]  /*5b80*/  BSYNC B1 ;  /* 0x0000000000017941 */ /* 0x000fea0003800000 */
.L_x_204:
        /* <DEDUP_REMOVED lines=10> */
.L_x_207:
[----:B------:R-:W-:Y:S05]  /*5c30*/  BSYNC B1 ;  /* 0x0000000000017941 */ /* 0x000fea0003800000 */
.L_x_206:
        /* <DEDUP_REMOVED lines=10> */
.L_x_209:
[----:B------:R-:W-:Y:S05]  /*5ce0*/  BSYNC B1 ;  /* 0x0000000000017941 */ /* 0x000fea0003800000 */
.L_x_208:
        /* <DEDUP_REMOVED lines=9> */
.L_x_211:
[----:B------:R-:W-:Y:S05]  /*5d80*/  BSYNC B1 ;  /* 0x0000000000017941 */ /* 0x000fea0003800000 */
.L_x_210:
        /* <DEDUP_REMOVED lines=9> */
.L_x_213:
[----:B------:R-:W-:Y:S05]  /*5e20*/  BSYNC B1 ;  /* 0x0000000000017941 */ /* 0x000fea0003800000 */
.L_x_212:
        /* <DEDUP_REMOVED lines=10> */
.L_x_215:
[----:B------:R-:W-:Y:S05]  /*5ed0*/  BSYNC B1 ;  /* 0x0000000000017941 */ /* 0x000fea0003800000 */
.L_x_214:
        /* <DEDUP_REMOVED lines=10> */
.L_x_217:
[----:B------:R-:W-:Y:S05]  /*5f80*/  BSYNC B1 ;  /* 0x0000000000017941 */ /* 0x000fea0003800000 */
.L_x_216:
        /* <DEDUP_REMOVED lines=9> */
.L_x_219:
[----:B------:R-:W-:Y:S05]  /*6020*/  BSYNC B1 ;  /* 0x0000000000017941 */ /* 0x000fea0003800000 */
.L_x_218:
        /* <DEDUP_REMOVED lines=9> */
.L_x_221:
[----:B------:R-:W-:Y:S05]  /*60c0*/  BSYNC B1 ;  /* 0x0000000000017941 */ /* 0x000fea0003800000 */
.L_x_220:
        /* <DEDUP_REMOVED lines=10> */
.L_x_223:
[----:B------:R-:W-:Y:S05]  /*6170*/  BSYNC B1 ;  /* 0x0000000000017941 */ /* 0x000fea0003800000 */
.L_x_222:
        /* <DEDUP_REMOVED lines=10> */
.L_x_225:
[----:B------:R-:W-:Y:S05]  /*6220*/  BSYNC B1 ;  /* 0x0000000000017941 */ /* 0x000fea0003800000 */
.L_x_224:
        /* <DEDUP_REMOVED lines=9> */
.L_x_227:
[----:B------:R-:W-:Y:S05]  /*62c0*/  BSYNC B1 ;  /* 0x0000000000017941 */ /* 0x000fea0003800000 */
.L_x_226:
        /* <DEDUP_REMOVED lines=9> */
.L_x_229:
[----:B------:R-:W-:Y:S05]  /*6360*/  BSYNC B1 ;  /* 0x0000000000017941 */ /* 0x000fea0003800000 */
.L_x_228:
        /* <DEDUP_REMOVED lines=10> */
.L_x_231:
[----:B------:R-:W-:Y:S05]  /*6410*/  BSYNC B1 ;  /* 0x0000000000017941 */ /* 0x000fea0003800000 */
.L_x_230:
        /* <DEDUP_REMOVED lines=10> */
.L_x_233:
[----:B------:R-:W-:Y:S05]  /*64c0*/  BSYNC B1 ;  /* 0x0000000000017941 */ /* 0x000fea0003800000 */
.L_x_232:
        /* <DEDUP_REMOVED lines=9> */
.L_x_235:
[----:B------:R-:W-:Y:S05]  /*6560*/  BSYNC B1 ;  /* 0x0000000000017941 */ /* 0x000fea0003800000 */
.L_x_234:
        /* <DEDUP_REMOVED lines=9> */
.L_x_237:
[----:B------:R-:W-:Y:S05]  /*6600*/  BSYNC B1 ;  /* 0x0000000000017941 */ /* 0x000fea0003800000 */
.L_x_236:
        /* <DEDUP_REMOVED lines=10> */
.L_x_239:
[----:B------:R-:W-:Y:S05]  /*66b0*/  BSYNC B1 ;  /* 0x0000000000017941 */ /* 0x000fea0003800000 */
.L_x_238:
        /* <DEDUP_REMOVED lines=10> */
.L_x_241:
[----:B------:R-:W-:Y:S05]  /*6760*/  BSYNC B1 ;  /* 0x0000000000017941 */ /* 0x000fea0003800000 */
.L_x_240:
        /* <DEDUP_REMOVED lines=9> */
.L_x_243:
[----:B------:R-:W-:Y:S05]  /*6800*/  BSYNC B1 ;  /* 0x0000000000017941 */ /* 0x000fea0003800000 */
.L_x_242:
        /* <DEDUP_REMOVED lines=9> */
.L_x_245:
[----:B------:R-:W-:Y:S05]  /*68a0*/  BSYNC B1 ;  /* 0x0000000000017941 */ /* 0x000fea0003800000 */
.L_x_244:
        /* <DEDUP_REMOVED lines=10> */
.L_x_247:
[----:B------:R-:W-:Y:S05]  /*6950*/  BSYNC B1 ;  /* 0x0000000000017941 */ /* 0x000fea0003800000 */
.L_x_246:
        /* <DEDUP_REMOVED lines=10> */
.L_x_249:
[----:B------:R-:W-:Y:S05]  /*6a00*/  BSYNC B1 ;  /* 0x0000000000017941 */ /* 0x000fea0003800000 */
.L_x_248:
        /* <DEDUP_REMOVED lines=9> */
.L_x_251:
[----:B------:R-:W-:Y:S05]  /*6aa0*/  BSYNC B1 ;  /* 0x0000000000017941 */ /* 0x000fea0003800000 */
.L_x_250:
        /* <DEDUP_REMOVED lines=9> */
.L_x_253:
[----:B------:R-:W-:Y:S05]  /*6b40*/  BSYNC B1 ;  /* 0x0000000000017941 */ /* 0x000fea0003800000 */
.L_x_252:
        /* <DEDUP_REMOVED lines=10> */
.L_x_255:
[----:B------:R-:W-:Y:S05]  /*6bf0*/  BSYNC B1 ;  /* 0x0000000000017941 */ /* 0x000fea0003800000 */
.L_x_254:
        /* <DEDUP_REMOVED lines=10> */
.L_x_257:
[----:B------:R-:W-:Y:S05]  /*6ca0*/  BSYNC B1 ;  /* 0x0000000000017941 */ /* 0x000fea0003800000 */
.L_x_256:
        /* <DEDUP_REMOVED lines=9> */
.L_x_259:
[----:B------:R-:W-:Y:S05]  /*6d40*/  BSYNC B1 ;  /* 0x0000000000017941 */ /* 0x000fea0003800000 */
.L_x_258:
        /* <DEDUP_REMOVED lines=9> */
.L_x_261:
[----:B------:R-:W-:Y:S05]  /*6de0*/  BSYNC B1 ;  /* 0x0000000000017941 */ /* 0x000fea0003800000 */
.L_x_260:
        /* <DEDUP_REMOVED lines=10> */
.L_x_263:
[----:B------:R-:W-:Y:S05]  /*6e90*/  BSYNC B1 ;  /* 0x0000000000017941 */ /* 0x000fea0003800000 */
.L_x_262:
        /* <DEDUP_REMOVED lines=10> */
.L_x_265:
[----:B------:R-:W-:Y:S05]  /*6f40*/  BSYNC B1 ;  /* 0x0000000000017941 */ /* 0x000fea0003800000 */
.L_x_264:
        /* <DEDUP_REMOVED lines=9> */
.L_x_267:
[----:B------:R-:W-:Y:S05]  /*6fe0*/  BSYNC B1 ;  /* 0x0000000000017941 */ /* 0x000fea0003800000 */
.L_x_266:
        /* <DEDUP_REMOVED lines=9> */
.L_x_269:
[----:B------:R-:W-:Y:S05]  /*7080*/  BSYNC B1 ;  /* 0x0000000000017941 */ /* 0x000fea0003800000 */
.L_x_268:
        /* <DEDUP_REMOVED lines=10> */
.L_x_271:
[----:B------:R-:W-:Y:S05]  /*7130*/  BSYNC B1 ;  /* 0x0000000000017941 */ /* 0x000fea0003800000 */
.L_x_270:
        /* <DEDUP_REMOVED lines=10> */
.L_x_273:
[----:B------:R-:W-:Y:S05]  /*71e0*/  BSYNC B1 ;  /* 0x0000000000017941 */ /* 0x000fea0003800000 */
.L_x_272:
        /* <DEDUP_REMOVED lines=9> */
.L_x_275:
[----:B------:R-:W-:Y:S05]  /*7280*/  BSYNC B1 ;  /* 0x0000000000017941 */ /* 0x000fea0003800000 */
.L_x_274:
        /* <DEDUP_REMOVED lines=9> */
.L_x_277:
[----:B------:R-:W-:Y:S05]  /*7320*/  BSYNC B1 ;  /* 0x0000000000017941 */ /* 0x000fea0003800000 */
.L_x_276:
        /* <DEDUP_REMOVED lines=10> */
.L_x_279:
[----:B------:R-:W-:Y:S05]  /*73d0*/  BSYNC B1 ;  /* 0x0000000000017941 */ /* 0x000fea0003800000 */
.L_x_278:
        /* <DEDUP_REMOVED lines=10> */
.L_x_281:
[----:B------:R-:W-:Y:S05]  /*7480*/  BSYNC B1 ;  /* 0x0000000000017941 */ /* 0x000fea0003800000 */
.L_x_280:
[----:B01--45:R-:W-:Y:S01]  /*7490*/  IMAD.U32 R7, R22, 0x10000, RZ ;  /* 0x0001000016077824 */ /* 0x033fe200078e00ff */
        /* <DEDUP_REMOVED lines=8> */
.L_x_283:
[----:B------:R-:W-:Y:S05]  /*7520*/  BSYNC B1 ;  /* 0x0000000000017941 */ /* 0x000fea0003800000 */
.L_x_282:
[----:B0----5:R-:W-:Y:S01]  /*7530*/  IMAD.U32 R5, R22, 0x10000, RZ ;  /* 0x0001000016057824 */ /* 0x021fe200078e00ff */
[----:B------:R-:W-:Y:S01]  /*7540*/  ISETP.GT.AND P0, PT, R3, 0x8, P0 ;  /* 0x000000080300780c */ /* 0x000fe20000704270 */
[----:B------:R-:W-:Y:S01]  /*7550*/  @P1 IMAD.MOV.U32 R4, RZ, RZ, R10 ;  /* 0x000000ffff041224 */ /* 0x000fe200078e000a */
[----:B------:R-:W-:Y:S01]  /*7560*/  BSSY B1, `(.L_x_284) ;  /* 0x0000009000017945 */ /* 0x000fe20003800000 */
[----:B------:R-:W-:-:S04]  /*7570*/  FMUL R5, R5, R152 ;  /* 0x0000009805057220 */ /* 0x000fc80000400000 */
[----:B------:R-:W-:-:S05]  /*7580*/  FFMA R5, R150, R153, R5 ;  /* 0x0000009996057223 */ /* 0x000fca0000000005 */
[----:B------:R-:W-:-:S04]  /*7590*/  F2FP.BF16.F32.PACK_AB R5, RZ, R5 ;  /* 0x00000005ff05723e */ /* 0x000fc800000010ff */
[----:B------:R-:W-:Y:S01]  /*75a0*/  PRMT R2, R5, 0x7610, R2 ;  /* 0x0000761005027816 */ /* 0x000fe20000000002 */
[----:B------:R-:W-:-:S05]  /*75b0*/  @P1 IMAD.MOV.U32 R5, RZ, RZ, R11 ;  /* 0x000000ffff051224 */ /* 0x000fca00078e000b */
[----:B------:R0:W-:Y:S01]  /*75c0*/  @P1 STG.E.U16 desc[UR36][R4.64+0x1f0], R2 ;  /* 0x0001f00204001986 */ /* 0x0001e2000c101524 */
[----:B------:R-:W-:Y:S05]  /*75d0*/  @!P0 BRA `(.L_x_285) ;  /* 0x0000000000048947 */ /* 0x000fea0003800000 */
[----:B------:R4:W5:Y:S02]  /*75e0*/  LDG.E.LTC128B.U16 R22, desc[UR36][R8.64+0x1f2] ;  /* 0x0001f22408167981 */ /* 0x000964000c1e1520 */
.L_x_285:
[----:B------:R-:W-:Y:S05]  /*75f0*/  BSYNC B1 ;  /* 0x0000000000017941 */ /* 0x000fea0003800000 */
.L_x_284:
[----:B------:R-:W-:Y:S05]  /*7600*/  @!P0 BRA `(.L_x_286) ;  /* 0x0000002400488947 */ /* 0x000fea0003800000 */
[----:B-----5:R-:W-:-:S04]  /*7610*/  IMAD.U32 R3, R22, 0x10000, RZ ;  /* 0x0001000016037824 */ /* 0x020fc800078e00ff */
[----:B------:R-:W-:-:S04]  /*7620*/  FMUL R0, R3, R152 ;  /* 0x0000009803007220 */ /* 0x000fc80000400000 */
[----:B------:R-:W-:-:S05]  /*7630*/  FFMA R0, R151, R153, R0 ;  /* 0x0000009997007223 */ /* 0x000fca0000000000 */
[----:B------:R-:W-:-:S05]  /*7640*/  F2FP.BF16.F32.PACK_AB R0, RZ, R0 ;  /* 0x00000000ff00723e */ /* 0x000fca00000010ff */
[----:B------:R0:W-:Y:S01]  /*7650*/  STG.E.U16 desc[UR36][R10.64+0x1f2], R0 ;  /* 0x0001f2000a007986 */ /* 0x0001e2000c101524 */
[----:B------:R-:W-:Y:S05]  /*7660*/  BRA `(.L_x_286) ;  /* 0x0000002400307947 */ /* 0x000fea0003800000 */
.L_x_33:
[----:B------:R-:W-:Y:S01]  /*7670*/  ISETP.GT.AND P0, PT, R0, 0x1, PT ;  /* 0x000000010000780c */ /* 0x000fe20003f04270 */
[----:B------:R-:W-:Y:S01]  /*7680*/  ULDC.64 UR4, c[0x0][0x5c0] ;  /* 0x0001700000047ab9 */ /* 0x000fe20000000a00 */
[-C--:B------:R-:W-:Y:S01]  /*7690*/  FMUL R24, R24, R153.reuse ;  /* 0x0000009918187220 */ /* 0x080fe20000400000 */
[-C--:B------:R-:W-:Y:S01]  /*76a0*/  FMUL R25, R25, R153.reuse ;  /* 0x0000009919197220 */ /* 0x080fe20000400000 */
[----:B------:R-:W-:Y:S01]  /*76b0*/  ISETP.GT.AND P3, PT, R3, RZ, P0 ;  /* 0x000000ff0300720c */ /* 0x000fe20000764270 */
[-C--:B------:R-:W-:Y:S01]  /*76c0*/  FMUL R26, R26, R153.reuse ;  /* 0x000000991a1a7220 */ /* 0x080fe20000400000 */
[----:B------:R-:W-:Y:S01]  /*76d0*/  LEA R4, P4, R6, UR4, 0x1 ;  /* 0x0000000406047c11 */ /* 0x000fe2000f8808ff */
[-C--:B------:R-:W-:Y:S01]  /*76e0*/  FMUL R27, R27, R153.reuse ;  /* 0x000000991b1b7220 */ /* 0x080fe20000400000 */
[----:B------:R-:W-:Y:S01]  /*76f0*/  F2FP.BF16.F32.PACK_AB R24, RZ, R24 ;  /* 0x00000018ff18723e */ /* 0x000fe200000010ff */
[-C--:B------:R-:W-:Y:S01]  /*7700*/  FMUL R28, R28, R153.reuse ;  /* 0x000000991c1c7220 */ /* 0x080fe20000400000 */
[----:B------:R-:W-:Y:S01]  /*7710*/  LEA.HI.X R5, R6, UR5, R179, 0x1, P4 ;  /* 0x0000000506057c11 */ /* 0x000fe2000a0f0cb3 */
[----:B------:R-:W-:Y:S01]  /*7720*/  FMUL R29, R29, R153 ;  /* 0x000000991d1d7220 */ /* 0x000fe20000400000 */
[----:B------:R-:W-:Y:S01]  /*7730*/  F2FP.BF16.F32.PACK_AB R25, RZ, R25 ;  /* 0x00000019ff19723e */ /* 0x000fe200000010ff */
[-C--:B------:R-:W-:Y:S01]  /*7740*/  FMUL R30, R30, R153.reuse ;  /* 0x000000991e1e7220 */ /* 0x080fe20000400000 */
[----:B------:R-:W-:Y:S01]  /*7750*/  SHF.L.U64.HI R11, R10, 0x4, R11 ;  /* 0x000000040a0b7819 */ /* 0x000fe2000001020b */
[----:B------:R-:W-:Y:S01]  /*7760*/  @P1 STG.E.U16 desc[UR36][R4.64], R24 ;  /* 0x0000001804001986 */ /* 0x000fe2000c101524 */
[----:B------:R-:W-:Y:S01]  /*7770*/  ISETP.GT.AND P1, PT, R0, 0x8, PT ;  /* 0x000000080000780c */ /* 0x000fe20003f24270 */
[-C--:B------:R-:W-:Y:S01]  /*7780*/  FMUL R31, R31, R153.reuse ;  /* 0x000000991f1f7220 */ /* 0x080fe20000400000 */
[C---:B------:R-:W-:Y:S01]  /*7790*/  ISETP.GT.AND P4, PT, R3.reuse, 0x8, P0 ;  /* 0x000000080300780c */ /* 0x040fe20000784270 */
[----:B------:R-:W-:Y:S01]  /*77a0*/  @P3 STG.E.U16 desc[UR36][R4.64+0x2], R25 ;  /* 0x0000021904003986 */ /* 0x000fe2000c101524 */
[----:B------:R-:W-:Y:S01]  /*77b0*/  LEA R6, P3, R10, R4, 0x4 ;  /* 0x000000040a067211 */ /* 0x000fe200078620ff */
[-C--:B------:R-:W-:Y:S01]  /*77c0*/  FMUL R32, R32, R153.reuse ;  /* 0x0000009920207220 */ /* 0x080fe20000400000 */
[----:B------:R-:W-:Y:S01]  /*77d0*/  ISETP.GT.AND P2, PT, R3, 0x8, P2 ;  /* 0x000000080300780c */ /* 0x000fe20001744270 */
[-C--:B------:R-:W-:Y:S01]  /*77e0*/  FMUL R33, R33, R153.reuse ;  /* 0x0000009921217220 */ /* 0x080fe20000400000 */
[----:B------:R-:W-:Y:S01]  /*77f0*/  ISETP.GT.AND P0, PT, R0, 0x9, PT ;  /* 0x000000090000780c */ /* 0x000fe20003f04270 */
[----:B------:R-:W-:Y:S01]  /*7800*/  IMAD.X R7, R11, 0x1, R5, P3 ;  /* 0x000000010b077824 */ /* 0x000fe200018e0605 */
[C---:B------:R-:W-:Y:S01]  /*7810*/  ISETP.GT.AND P5, PT, R3.reuse, RZ, P1 ;  /* 0x000000ff0300720c */ /* 0x040fe20000fa4270 */
[-C--:B------:R-:W-:Y:S01]  /*7820*/  FMUL R34, R34, R153.reuse ;  /* 0x0000009922227220 */ /* 0x080fe20000400000 */
[----:B------:R-:W-:Y:S01]  /*7830*/  ISETP.GT.AND P3, PT, R3, RZ, P0 ;  /* 0x000000ff0300720c */ /* 0x000fe20000764270 */
[-C--:B------:R-:W-:Y:S01]  /*7840*/  FMUL R35, R35, R153.reuse ;  /* 0x0000009923237220 */ /* 0x080fe20000400000 */
[----:B------:R-:W-:Y:S01]  /*7850*/  F2FP.BF16.F32.PACK_AB R26, RZ, R26 ;  /* 0x0000001aff1a723e */ /* 0x000fe200000010ff */
[----:B------:R-:W-:Y:S01]  /*7860*/  FMUL R36, R36, R153 ;  /* 0x0000009924247220 */ /* 0x000fe20000400000 */
[----:B------:R-:W-:Y:S01]  /*7870*/  F2FP.BF16.F32.PACK_AB R27, RZ, R27 ;  /* 0x0000001bff1b723e */ /* 0x000fe200000010ff */
[----:B------:R-:W-:Y:S01]  /*7880*/  FMUL R37, R37, R153 ;  /* 0x0000009925257220 */ /* 0x000fe20000400000 */
[----:B------:R-:W-:Y:S01]  /*7890*/  F2FP.BF16.F32.PACK_AB R28, RZ, R28 ;  /* 0x0000001cff1c723e */ /* 0x000fe200000010ff */
[----:B------:R-:W-:Y:S01]  /*78a0*/  @P2 STG.E.U16 desc[UR36][R6.64], R26 ;  /* 0x0000001a06002986 */ /* 0x000fe2000c101524 */
[----:B------:R-:W-:Y:S01]  /*78b0*/  F2FP.BF16.F32.PACK_AB R29, RZ, R29 ;  /* 0x0000001dff1d723e */ /* 0x000fe200000010ff */
[-C--:B------:R-:W-:Y:S01]  /*78c0*/  FMUL R38, R38, R153.reuse ;  /* 0x0000009926267220 */ /* 0x080fe20000400000 */
[----:B------:R-:W-:Y:S01]  /*78d0*/  ISETP.GT.AND P2, PT, R3, 0x8, P1 ;  /* 0x000000080300780c */ /* 0x000fe20000f44270 */
[----:B------:R-:W-:Y:S01]  /*78e0*/  @P4 STG.E.U16 desc[UR36][R6.64+0x2], R27 ;  /* 0x0000021b06004986 */ /* 0x000fe2000c101524 */
[----:B------:R-:W-:Y:S01]  /*78f0*/  ISETP.GT.AND P1, PT, R0, 0x10, PT ;  /* 0x000000100000780c */ /* 0x000fe20003f24270 */
[-C--:B------:R-:W-:Y:S01]  /*7900*/  FMUL R39, R39, R153.reuse ;  /* 0x0000009927277220 */ /* 0x080fe20000400000 */
[----:B------:R-:W-:Y:S01]  /*7910*/  F2FP.BF16.F32.PACK_AB R30, RZ, R30 ;  /* 0x0000001eff1e723e */ /* 0x000fe200000010ff */
[----:B------:R-:W-:Y:S01]  /*7920*/  @P5 STG.E.U16 desc[UR36][R4.64+0x10], R28 ;  /* 0x0000101c04005986 */ /* 0x000fe2000c101524 */
[C---:B------:R-:W-:Y:S01]  /*7930*/  ISETP.GT.AND P4, PT, R3.reuse, RZ, P1 ;  /* 0x000000ff0300720c */ /* 0x040fe20000f84270 */
[----:B------:R-:W-:Y:S01]  /*7940*/  FMUL R40, R40, R153 ;  /* 0x0000009928287220 */ /* 0x000fe20000400000 */
[----:B------:R-:W-:Y:S01]  /*7950*/  F2FP.BF16.F32.PACK_AB R31, RZ, R31 ;  /* 0x0000001fff1f723e */ /* 0x000fe200000010ff */
[----:B------:R-:W-:Y:S01]  /*7960*/  @P3 STG.E.U16 desc[UR36][R4.64+0x12], R29 ;  /* 0x0000121d04003986 */ /* 0x000fe2000c101524 */
[----:B------:R-:W-:Y:S01]  /*7970*/  ISETP.GT.AND P3, PT, R3, 0x8, P0 ;  /* 0x000000080300780c */ /* 0x000fe20000764270 */
[-C--:B------:R-:W-:Y:S01]  /*7980*/  FMUL R41, R41, R153.reuse ;  /* 0x0000009929297220 */ /* 0x080fe20000400000 */
[----:B------:R-:W-:Y:S01]  /*7990*/  ISETP.GT.AND P0, PT, R0, 0x11, PT ;  /* 0x000000110000780c */ /* 0x000fe20003f04270 */
[----:B------:R-:W-:Y:S01]  /*79a0*/  @P2 STG.E.U16 desc[UR36][R6.64+0x10], R30 ;  /* 0x0000101e06002986 */ /* 0x000fe2000c101524 */
[----:B------:R-:W-:Y:S01]  /*79b0*/  F2FP.BF16.F32.PACK_AB R32, RZ, R32 ;  /* 0x00000020ff20723e */ /* 0x000fe200000010ff */
[-C--:B------:R-:W-:Y:S01]  /*79c0*/  FMUL R42, R42, R153.reuse ;  /* 0x000000992a2a7220 */ /* 0x080fe20000400000 */
[----:B------:R-:W-:Y:S01]  /*79d0*/  ISETP.GT.AND P5, PT, R3, RZ, P0 ;  /* 0x000000ff0300720c */ /* 0x000fe200007a4270 */
[-C--:B------:R-:W-:Y:S01]  /*79e0*/  FMUL R43, R43, R153.reuse ;  /* 0x000000992b2b7220 */ /* 0x080fe20000400000 */
[----:B------:R-:W-:Y:S01]  /*79f0*/  ISETP.GT.AND P2, PT, R3, 0x8, P1 ;  /* 0x000000080300780c */ /* 0x000fe20000f44270 */
[-C--:B------:R-:W-:Y:S01]  /*7a00*/  FMUL R44, R44, R153.reuse ;  /* 0x000000992c2c7220 */ /* 0x080fe20000400000 */
[----:B------:R-:W-:Y:S01]  /*7a10*/  ISETP.GT.AND P1, PT, R0, 0x18, PT ;  /* 0x000000180000780c */ /* 0x000fe20003f24270 */
[----:B------:R-:W-:Y:S01]  /*7a20*/  FMUL R45, R45, R153 ;  /* 0x000000992d2d7220 */ /* 0x000fe20000400000 */
[----:B------:R-:W-:Y:S01]  /*7a30*/  F2FP.BF16.F32.PACK_AB R33, RZ, R33 ;  /* 0x00000021ff21723e */ /* 0x000fe200000010ff */
[----:B------:R-:W-:Y:S01]  /*7a40*/  @P3 STG.E.U16 desc[UR36][R6.64+0x12], R31 ;  /* 0x0000121f06003986 */ /* 0x000fe2000c101524 */
[C---:B------:R-:W-:Y:S01]  /*7a50*/  ISETP.GT.AND P3, PT, R3.reuse, 0x8, P0 ;  /* 0x000000080300780c */ /* 0x040fe20000764270 */
[-C--:B------:R-:W-:Y:S01]  /*7a60*/  FMUL R46, R46, R153.reuse ;  /* 0x000000992e2e7220 */ /* 0x080fe20000400000 */
[----:B------:R-:W-:Y:S01]  /*7a70*/  ISETP.GT.AND P0, PT, R0, 0x19, PT ;  /* 0x000000190000780c */ /* 0x000fe20003f04270 */
[----:B------:R-:W-:Y:S01]  /*7a80*/  @P4 STG.E.U16 desc[UR36][R4.64+0x20], R32 ;  /* 0x0000202004004986 */ /* 0x000fe2000c101524 */
[----:B------:R-:W-:Y:S01]  /*7a90*/  ISETP.GT.AND P4, PT, R3, RZ, P1 ;  /* 0x000000ff0300720c */ /* 0x000fe20000f84270 */
[-C--:B------:R-:W-:Y:S01]  /*7aa0*/  FMUL R47, R47, R153.reuse ;  /* 0x000000992f2f7220 */ /* 0x080fe20000400000 */
[----:B------:R-:W-:Y:S01]  /*7ab0*/  F2FP.BF16.F32.PACK_AB R34, RZ, R34 ;  /* 0x00000022ff22723e */ /* 0x000fe200000010ff */
[----:B------:R-:W-:Y:S01]  /*7ac0*/  @P5 STG.E.U16 desc[UR36][R4.64+0x22], R33 ;  /* 0x0000222104005986 */ /* 0x000fe2000c101524 */
[----:B------:R-:W-:Y:S01]  /*7ad0*/  ISETP.GT.AND P5, PT, R3, RZ, P0 ;  /* 0x000000ff0300720c */ /* 0x000fe200007a4270 */
[----:B------:R-:W-:Y:S01]  /*7ae0*/  FMUL R48, R48, R153 ;  /* 0x0000009930307220 */ /* 0x000fe20000400000 */
[----:B------:R-:W-:Y:S01]  /*7af0*/  F2FP.BF16.F32.PACK_AB R35, RZ, R35 ;  /* 0x00000023ff23723e */ /* 0x000fe200000010ff */
[----:B------:R-:W-:Y:S01]  /*7b00*/  @P2 STG.E.U16 desc[UR36][R6.64+0x20], R34 ;  /* 0x0000202206002986 */ /* 0x000fe2000c101524 */
[----:B------:R-:W-:Y:S01]  /*7b10*/  F2FP.BF16.F32.PACK_AB R36, RZ, R36 ;  /* 0x00000024ff24723e */ /* 0x000fe200000010ff */
[-C--:B------:R-:W-:Y:S01]  /*7b20*/  FMUL R49, R49, R153.reuse ;  /* 0x0000009931317220 */ /* 0x080fe20000400000 */
[C---:B------:R-:W-:Y:S01]  /*7b30*/  ISETP.GT.AND P2, PT, R3.reuse, 0x8, P1 ;  /* 0x000000080300780c */ /* 0x040fe20000f44270 */
[----:B------:R-:W-:Y:S01]  /*7b40*/  @P3 STG.E.U16 desc[UR36][R6.64+0x22], R35 ;  /* 0x0000222306003986 */ /* 0x000fe2000c101524 */
[----:B------:R-:W-:Y:S01]  /*7b50*/  ISETP.GT.AND P1, PT, R0, 0x20, PT ;  /* 0x000000200000780c */ /* 0x000fe20003f24270 */
[----:B------:R-:W-:Y:S01]  /*7b60*/  FMUL R50, R50, R153 ;  /* 0x0000009932327220 */ /* 0x000fe20000400000 */
[----:B------:R-:W-:Y:S01]  /*7b70*/  F2FP.BF16.F32.PACK_AB R37, RZ, R37 ;  /* 0x00000025ff25723e */ /* 0x000fe200000010ff */
[----:B------:R-:W-:Y:S01]  /*7b80*/  @P4 STG.E.U16 desc[UR36][R4.64+0x30], R36 ;  /* 0x0000302404004986 */ /* 0x000fe2000c101524 */
[----:B------:R-:W-:Y:S01]  /*7b90*/  ISETP.GT.AND P3, PT, R3, 0x8, P0 ;  /* 0x000000080300780c */ /* 0x000fe20000764270 */
[-C--:B------:R-:W-:Y:S01]  /*7ba0*/  FMUL R51, R51, R153.reuse ;  /* 0x0000009933337220 */ /* 0x080fe20000400000 */
[----:B------:R-:W-:Y:S01]  /*7bb0*/  ISETP.GT.AND P0, PT, R0, 0x21, PT ;  /* 0x000000210000780c */ /* 0x000fe20003f04270 */
[----:B------:R-:W-:Y:S01]  /*7bc0*/  @P5 STG.E.U16 desc[UR36][R4.64+0x32], R37 ;  /* 0x0000322504005986 */ /* 0x000fe2000c101524 */
[----:B------:R-:W-:Y:S01]  /*7bd0*/  ISETP.GT.AND P4, PT, R3, RZ, P1 ;  /* 0x000000ff0300720c */ /* 0x000fe20000f84270 */
[-C--:B------:R-:W-:Y:S01]  /*7be0*/  FMUL R52, R52, R153.reuse ;  /* 0x0000009934347220 */ /* 0x080fe20000400000 */
[----:B------:R-:W-:Y:S01]  /*7bf0*/  F2FP.BF16.F32.PACK_AB R38, RZ, R38 ;  /* 0x00000026ff26723e */ /* 0x000fe200000010ff */
[-C--:B------:R-:W-:Y:S01]  /*7c00*/  FMUL R53, R53, R153.reuse ;  /* 0x0000009935357220 */ /* 0x080fe20000400000 */
        /* <DEDUP_REMOVED lines=325> */
[----:B------:R-:W-:Y:S01]  /*9060*/  FMUL R151, R151, R153 ;  /* 0x0000009997977220 */ /* 0x000fe20000400000 */
[----:B------:R-:W-:Y:S01]  /*9070*/  ISETP.GT.AND P2, PT, R3, 0x8, P1 ;  /* 0x000000080300780c */ /* 0x000fe20000f44270 */
[----:B------:R-:W-:Y:S01]  /*9080*/  @P3 STG.E.U16 desc[UR36][R6.64+0x132], R103 ;  /* 0x0001326706003986 */ /* 0x000fe2000c101524 */
[----:B------:R-:W-:-:S02]  /*9090*/  ISETP.GT.AND P1, PT, R0, 0xa8, PT ;  /* 0x000000a80000780c */ /* 0x000fc40003f24270 */
[----:B------:R-:W-:Y:S01]  /*90a0*/  F2FP.BF16.F32.PACK_AB R105, RZ, R105 ;  /* 0x00000069ff69723e */ /* 0x000fe200000010ff */
[----:B------:R-:W-:Y:S01]  /*90b0*/  @P4 STG.E.U16 desc[UR36][R4.64+0x140], R104 ;  /* 0x0001406804004986 */ /* 0x000fe2000c101524 */
[C---:B------:R-:W-:Y:S02]  /*90c0*/  ISETP.GT.AND P3, PT, R3.reuse, 0x8, P0 ;  /* 0x000000080300780c */ /* 0x040fe40000764270 */
[----:B------:R-:W-:Y:S01]  /*90d0*/  ISETP.GT.AND P0, PT, R0, 0xa9, PT ;  /* 0x000000a90000780c */ /* 0x000fe20003f04270 */
[----:B------:R-:W-:Y:S01]  /*90e0*/  @P5 STG.E.U16 desc[UR36][R4.64+0x142], R105 ;  /* 0x0001426904005986 */ /* 0x000fe2000c101524 */
[C---:B------:R-:W-:Y:S02]  /*90f0*/  ISETP.GT.AND P4, PT, R3.reuse, RZ, P1 ;  /* 0x000000ff0300720c */ /* 0x040fe40000f84270 */
[----:B------:R-:W-:Y:S02]  /*9100*/  F2FP.BF16.F32.PACK_AB R106, RZ, R106 ;  /* 0x0000006aff6a723e */ /* 0x000fe400000010ff */
[----:B------:R-:W-:-:S02]  /*9110*/  ISETP.GT.AND P5, PT, R3, RZ, P0 ;  /* 0x000000ff0300720c */ /* 0x000fc400007a4270 */
[----:B------:R-:W-:Y:S01]  /*9120*/  F2FP.BF16.F32.PACK_AB R107, RZ, R107 ;  /* 0x0000006bff6b723e */ /* 0x000fe200000010ff */
[----:B------:R-:W-:Y:S01]  /*9130*/  @P2 STG.E.U16 desc[UR36][R6.64+0x140], R106 ;  /* 0x0001406a06002986 */ /* 0x000fe2000c101524 */
[----:B------:R-:W-:Y:S02]  /*9140*/  F2FP.BF16.F32.PACK_AB R108, RZ, R108 ;  /* 0x0000006cff6c723e */ /* 0x000fe400000010ff */
[C---:B------:R-:W-:Y:S01]  /*9150*/  ISETP.GT.AND P2, PT, R3.reuse, 0x8, P1 ;  /* 0x000000080300780c */ /* 0x040fe20000f44270 */
[----:B------:R-:W-:Y:S01]  /*9160*/  @P3 STG.E.U16 desc[UR36][R6.64+0x142], R107 ;  /* 0x0001426b06003986 */ /* 0x000fe2000c101524 */
[----:B------:R-:W-:Y:S02]  /*9170*/  ISETP.GT.AND P1, PT, R0, 0xb0, PT ;  /* 0x000000b00000780c */ /* 0x000fe40003f24270 */
[----:B------:R-:W-:Y:S01]  /*9180*/  F2FP.BF16.F32.PACK_AB R109, RZ, R109 ;  /* 0x0000006dff6d723e */ /* 0x000fe200000010ff */
[----:B------:R-:W-:Y:S01]  /*9190*/  @P4 STG.E.U16 desc[UR36][R4.64+0x150], R108 ;  /* 0x0001506c04004986 */ /* 0x000fe2000c101524 */
[----:B------:R-:W-:-:S02]  /*91a0*/  ISETP.GT.AND P3, PT, R3, 0x8, P0 ;  /* 0x000000080300780c */ /* 0x000fc40000764270 */
[----:B------:R-:W-:Y:S01]  /*91b0*/  ISETP.GT.AND P0, PT, R0, 0xb1, PT ;  /* 0x000000b10000780c */ /* 0x000fe20003f04270 */
[----:B------:R-:W-:Y:S01]  /*91c0*/  @P5 STG.E.U16 desc[UR36][R4.64+0x152], R109 ;  /* 0x0001526d04005986 */ /* 0x000fe2000c101524 */
[C---:B------:R-:W-:Y:S02]  /*91d0*/  ISETP.GT.AND P4, PT, R3.reuse, RZ, P1 ;  /* 0x000000ff0300720c */ /* 0x040fe40000f84270 */
[----:B------:R-:W-:Y:S02]  /*91e0*/  F2FP.BF16.F32.PACK_AB R110, RZ, R110 ;  /* 0x0000006eff6e723e */ /* 0x000fe400000010ff */
[----:B------:R-:W-:Y:S02]  /*91f0*/  ISETP.GT.AND P5, PT, R3, RZ, P0 ;  /* 0x000000ff0300720c */ /* 0x000fe400007a4270 */
[----:B------:R-:W-:Y:S01]  /*9200*/  F2FP.BF16.F32.PACK_AB R111, RZ, R111 ;  /* 0x0000006fff6f723e */ /* 0x000fe200000010ff */
[----:B------:R-:W-:Y:S01]  /*9210*/  @P2 STG.E.U16 desc[UR36][R6.64+0x150], R110 ;  /* 0x0001506e06002986 */ /* 0x000fe2000c101524 */
[----:B------:R-:W-:-:S02]  /*9220*/  F2FP.BF16.F32.PACK_AB R112, RZ, R112 ;  /* 0x00000070ff70723e */ /* 0x000fc400000010ff */
[C---:B------:R-:W-:Y:S01]  /*9230*/  ISETP.GT.AND P2, PT, R3.reuse, 0x8, P1 ;  /* 0x000000080300780c */ /* 0x040fe20000f44270 */
[----:B------:R-:W-:Y:S01]  /*9240*/  @P3 STG.E.U16 desc[UR36][R6.64+0x152], R111 ;  /* 0x0001526f06003986 */ /* 0x000fe2000c101524 */
[C---:B------:R-:W-:Y:S02]  /*9250*/  ISETP.GT.AND P1, PT, R0.reuse, 0xb8, PT ;  /* 0x000000b80000780c */ /* 0x040fe40003f24270 */
[----:B------:R-:W-:Y:S01]  /*9260*/  F2FP.BF16.F32.PACK_AB R113, RZ, R113 ;  /* 0x00000071ff71723e */ /* 0x000fe200000010ff */
[----:B------:R-:W-:Y:S01]  /*9270*/  @P4 STG.E.U16 desc[UR36][R4.64+0x160], R112 ;  /* 0x0001607004004986 */ /* 0x000fe2000c101524 */
[C---:B------:R-:W-:Y:S02]  /*9280*/  ISETP.GT.AND P3, PT, R3.reuse, 0x8, P0 ;  /* 0x000000080300780c */ /* 0x040fe40000764270 */
[----:B------:R-:W-:Y:S01]  /*9290*/  ISETP.GT.AND P0, PT, R0, 0xb9, PT ;  /* 0x000000b90000780c */ /* 0x000fe20003f04270 */
[----:B------:R-:W-:Y:S01]  /*92a0*/  @P5 STG.E.U16 desc[UR36][R4.64+0x162], R113 ;  /* 0x0001627104005986 */ /* 0x000fe2000c101524 */
[----:B------:R-:W-:-:S02]  /*92b0*/  ISETP.GT.AND P4, PT, R3, RZ, P1 ;  /* 0x000000ff0300720c */ /* 0x000fc40000f84270 */
[----:B------:R-:W-:Y:S02]  /*92c0*/  F2FP.BF16.F32.PACK_AB R114, RZ, R114 ;  /* 0x00000072ff72723e */ /* 0x000fe400000010ff */
[C---:B------:R-:W-:Y:S02]  /*92d0*/  ISETP.GT.AND P5, PT, R3.reuse, RZ, P0 ;  /* 0x000000ff0300720c */ /* 0x040fe400007a4270 */
[----:B------:R-:W-:Y:S01]  /*92e0*/  F2FP.BF16.F32.PACK_AB R115, RZ, R115 ;  /* 0x00000073ff73723e */ /* 0x000fe200000010ff */
[----:B------:R-:W-:Y:S01]  /*92f0*/  @P2 STG.E.U16 desc[UR36][R6.64+0x160], R114 ;  /* 0x0001607206002986 */ /* 0x000fe2000c101524 */
[----:B------:R-:W-:Y:S02]  /*9300*/  F2FP.BF16.F32.PACK_AB R116, RZ, R116 ;  /* 0x00000074ff74723e */ /* 0x000fe400000010ff */
        /* <DEDUP_REMOVED lines=65> */
[----:B------:R-:W-:Y:S02]  /*9720*/  ISETP.GT.AND P5, PT, R3, RZ, P0 ;  /* 0x000000ff0300720c */ /* 0x000fe400007a4270 */
[----:B------:R-:W-:Y:S02]  /*9730*/  F2FP.BF16.F32.PACK_AB R134, RZ, R134 ;  /* 0x00000086ff86723e */ /* 0x000fe400000010ff */
[----:B------:R-:W-:Y:S02]  /*9740*/  F2FP.BF16.F32.PACK_AB R135, RZ, R135 ;  /* 0x00000087ff87723e */ /* 0x000fe400000010ff */
[----:B------:R-:W-:Y:S01]  /*9750*/  F2FP.BF16.F32.PACK_AB R136, RZ, R136 ;  /* 0x00000088ff88723e */ /* 0x000fe200000010ff */
[----:B------:R-:W-:Y:S01]  /*9760*/  @P2 STG.E.U16 desc[UR36][R6.64+0x1b0], R134 ;  /* 0x0001b08606002986 */ /* 0x000fe2000c101524 */
[----:B------:R-:W-:-:S02]  /*9770*/  F2FP.BF16.F32.PACK_AB R137, RZ, R137 ;  /* 0x00000089ff89723e */ /* 0x000fc400000010ff */
[C---:B------:R-:W-:Y:S01]  /*9780*/  ISETP.GT.AND P1, PT, R3.reuse, 0x8, P1 ;  /* 0x000000080300780c */ /* 0x040fe20000f24270 */
[----:B------:R-:W-:Y:S01]  /*9790*/  @P3 STG.E.U16 desc[UR36][R6.64+0x1b2], R135 ;  /* 0x0001b28706003986 */ /* 0x000fe2000c101524 */
[C---:B------:R-:W-:Y:S02]  /*97a0*/  ISETP.GT.AND P2, PT, R3.reuse, 0x8, P0 ;  /* 0x000000080300780c */ /* 0x040fe40000744270 */
[C---:B------:R-:W-:Y:S01]  /*97b0*/  ISETP.GT.AND P0, PT, R0.reuse, 0xe9, PT ;  /* 0x000000e90000780c */ /* 0x040fe20003f04270 */
[----:B------:R-:W-:Y:S01]  /*97c0*/  @P4 STG.E.U16 desc[UR36][R4.64+0x1c0], R136 ;  /* 0x0001c08804004986 */ /* 0x000fe2000c101524 */
[----:B------:R-:W-:Y:S02]  /*97d0*/  ISETP.GT.AND P4, PT, R0, 0xe8, PT ;  /* 0x000000e80000780c */ /* 0x000fe40003f84270 */
[----:B------:R-:W-:Y:S01]  /*97e0*/  F2FP.BF16.F32.PACK_AB R138, RZ, R138 ;  /* 0x0000008aff8a723e */ /* 0x000fe200000010ff */
[----:B------:R-:W-:Y:S01]  /*97f0*/  @P5 STG.E.U16 desc[UR36][R4.64+0x1c2], R137 ;  /* 0x0001c28904005986 */ /* 0x000fe2000c101524 */
[----:B------:R-:W-:-:S02]  /*9800*/  ISETP.GT.AND P5, PT, R3, RZ, P4 ;  /* 0x000000ff0300720c */ /* 0x000fc400027a4270 */
[----:B------:R-:W-:Y:S01]  /*9810*/  F2FP.BF16.F32.PACK_AB R139, RZ, R139 ;  /* 0x0000008bff8b723e */ /* 0x000fe200000010ff */
[----:B------:R-:W-:Y:S01]  /*9820*/  @P1 STG.E.U16 desc[UR36][R6.64+0x1c0], R138 ;  /* 0x0001c08a06001986 */ /* 0x000fe2000c101524 */
[----:B------:R-:W-:Y:S02]  /*9830*/  F2FP.BF16.F32.PACK_AB R140, RZ, R140 ;  /* 0x0000008cff8c723e */ /* 0x000fe400000010ff */
[C---:B------:R-:W-:Y:S01]  /*9840*/  ISETP.GT.AND P3, PT, R3.reuse, RZ, P0 ;  /* 0x000000ff0300720c */ /* 0x040fe20000764270 */
[----:B------:R-:W-:Y:S01]  /*9850*/  @P2 STG.E.U16 desc[UR36][R6.64+0x1c2], R139 ;  /* 0x0001c28b06002986 */ /* 0x000fe2000c101524 */
[C---:B------:R-:W-:Y:S02]  /*9860*/  ISETP.GT.AND P4, PT, R3.reuse, 0x8, P4 ;  /* 0x000000080300780c */ /* 0x040fe40002784270 */
[----:B------:R-:W-:Y:S02]  /*9870*/  F2FP.BF16.F32.PACK_AB R141, RZ, R141 ;  /* 0x0000008dff8d723e */ /* 0x000fe400000010ff */
[----:B------:R-:W-:Y:S01]  /*9880*/  F2FP.BF16.F32.PACK_AB R142, RZ, R142 ;  /* 0x0000008eff8e723e */ /* 0x000fe200000010ff */
[----:B------:R-:W-:Y:S01]  /*9890*/  @P5 STG.E.U16 desc[UR36][R4.64+0x1d0], R140 ;  /* 0x0001d08c04005986 */ /* 0x000fe2000c101524 */
[----:B------:R-:W-:-:S02]  /*98a0*/  ISETP.GT.AND P5, PT, R3, 0x8, P0 ;  /* 0x000000080300780c */ /* 0x000fc400007a4270 */
[----:B------:R-:W-:Y:S02]  /*98b0*/  F2FP.BF16.F32.PACK_AB R143, RZ, R143 ;  /* 0x0000008fff8f723e */ /* 0x000fe400000010ff */
[C---:B------:R-:W-:Y:S01]  /*98c0*/  ISETP.GT.AND P0, PT, R0.reuse, 0xf1, PT ;  /* 0x000000f10000780c */ /* 0x040fe20003f04270 */
[----:B------:R-:W-:Y:S01]  /*98d0*/  @P3 STG.E.U16 desc[UR36][R4.64+0x1d2], R141 ;  /* 0x0001d28d04003986 */ /* 0x000fe2000c101524 */
[----:B------:R-:W-:Y:S02]  /*98e0*/  ISETP.GT.AND P3, PT, R0, 0xf0, PT ;  /* 0x000000f00000780c */ /* 0x000fe40003f64270 */
[----:B------:R-:W-:Y:S01]  /*98f0*/  F2FP.BF16.F32.PACK_AB R144, RZ, R144 ;  /* 0x00000090ff90723e */ /* 0x000fe200000010ff */
[----:B------:R-:W-:Y:S01]  /*9900*/  @P4 STG.E.U16 desc[UR36][R6.64+0x1d0], R142 ;  /* 0x0001d08e06004986 */ /* 0x000fe2000c101524 */
[C---:B------:R-:W-:Y:S02]  /*9910*/  ISETP.GT.AND P4, PT, R3.reuse, RZ, P3 ;  /* 0x000000ff0300720c */ /* 0x040fe40001f84270 */
[C---:B------:R-:W-:Y:S01]  /*9920*/  ISETP.GT.AND P3, PT, R3.reuse, 0x8, P3 ;  /* 0x000000080300780c */ /* 0x040fe20001f64270 */
[----:B------:R-:W-:Y:S01]  /*9930*/  @P5 STG.E.U16 desc[UR36][R6.64+0x1d2], R143 ;  /* 0x0001d28f06005986 */ /* 0x000fe2000c101524 */
[----:B------:R-:W-:-:S02]  /*9940*/  ISETP.GT.AND P5, PT, R3, RZ, P0 ;  /* 0x000000ff0300720c */ /* 0x000fc400007a4270 */
[----:B------:R-:W-:Y:S02]  /*9950*/  F2FP.BF16.F32.PACK_AB R145, RZ, R145 ;  /* 0x00000091ff91723e */ /* 0x000fe400000010ff */
[C---:B------:R-:W-:Y:S02]  /*9960*/  ISETP.GT.AND P0, PT, R3.reuse, 0x8, P0 ;  /* 0x000000080300780c */ /* 0x040fe40000704270 */
[C---:B------:R-:W-:Y:S02]  /*9970*/  ISETP.GT.AND P1, PT, R0.reuse, 0xf9, PT ;  /* 0x000000f90000780c */ /* 0x040fe40003f24270 */
[----:B------:R-:W-:Y:S01]  /*9980*/  ISETP.GT.AND P2, PT, R0, 0xf8, PT ;  /* 0x000000f80000780c */ /* 0x000fe20003f44270 */
[----:B------:R-:W-:Y:S01]  /*9990*/  @P4 STG.E.U16 desc[UR36][R4.64+0x1e0], R144 ;  /* 0x0001e09004004986 */ /* 0x000fe2000c101524 */
[C---:B------:R-:W-:Y:S01]  /*99a0*/  ISETP.GT.AND P4, PT, R3.reuse, RZ, P1 ;  /* 0x000000ff0300720c */ /* 0x040fe20000f84270 */
[----:B------:R-:W-:Y:S01]  /*99b0*/  @P3 IMAD.MOV.U32 R2, RZ, RZ, R6 ;  /* 0x000000ffff023224 */ /* 0x000fe200078e0006 */
[C---:B------:R-:W-:Y:S01]  /*99c0*/  ISETP.GT.AND P1, PT, R3.reuse, 0x8, P1 ;  /* 0x000000080300780c */ /* 0x040fe20000f24270 */
[----:B------:R-:W-:Y:S01]  /*99d0*/  @P5 STG.E.U16 desc[UR36][R4.64+0x1e2], R145 ;  /* 0x0001e29104005986 */ /* 0x000fe2000c101524 */
[----:B------:R-:W-:-:S02]  /*99e0*/  ISETP.GT.AND P5, PT, R3, RZ, P2 ;  /* 0x000000ff0300720c */ /* 0x000fc400017a4270 */
[----:B------:R-:W-:Y:S01]  /*99f0*/  ISETP.GT.AND P2, PT, R3, 0x8, P2 ;  /* 0x000000080300780c */ /* 0x000fe20001744270 */
[----:B------:R-:W-:Y:S01]  /*9a00*/  @P3 IMAD.MOV.U32 R3, RZ, RZ, R7 ;  /* 0x000000ffff033224 */ /* 0x000fe200078e0007 */
[----:B------:R-:W-:Y:S02]  /*9a10*/  F2FP.BF16.F32.PACK_AB R146, RZ, R146 ;  /* 0x00000092ff92723e */ /* 0x000fe400000010ff */
[----:B------:R-:W-:Y:S02]  /*9a20*/  F2FP.BF16.F32.PACK_AB R147, RZ, R147 ;  /* 0x00000093ff93723e */ /* 0x000fe400000010ff */
[----:B------:R-:W-:Y:S01]  /*9a30*/  F2FP.BF16.F32.PACK_AB R148, RZ, R148 ;  /* 0x00000094ff94723e */ /* 0x000fe200000010ff */
[----:B------:R0:W-:Y:S01]  /*9a40*/  @P3 STG.E.U16 desc[UR36][R2.64+0x1e0], R146 ;  /* 0x0001e09202003986 */ /* 0x0001e2000c101524 */
[----:B------:R-:W-:Y:S02]  /*9a50*/  F2FP.BF16.F32.PACK_AB R149, RZ, R149 ;  /* 0x00000095ff95723e */ /* 0x000fe400000010ff */
[----:B------:R-:W-:-:S02]  /*9a60*/  F2FP.BF16.F32.PACK_AB R150, RZ, R150 ;  /* 0x00000096ff96723e */ /* 0x000fc400000010ff */
[----:B------:R-:W-:Y:S01]  /*9a70*/  F2FP.BF16.F32.PACK_AB R151, RZ, R151 ;  /* 0x00000097ff97723e */ /* 0x000fe200000010ff */
[----:B0-----:R-:W-:Y:S02]  /*9a80*/  @P0 IMAD.MOV.U32 R2, RZ, RZ, R6 ;  /* 0x000000ffff020224 */ /* 0x001fe400078e0006 */
[----:B------:R-:W-:-:S05]  /*9a90*/  @P0 IMAD.MOV.U32 R3, RZ, RZ, R7 ;  /* 0x000000ffff030224 */ /* 0x000fca00078e0007 */
[----:B------:R0:W-:Y:S02]  /*9aa0*/  @P0 STG.E.U16 desc[UR36][R2.64+0x1e2], R147 ;  /* 0x0001e29302000986 */ /* 0x0001e4000c101524 */
[----:B0-----:R-:W-:Y:S02]  /*9ab0*/  @P5 IMAD.MOV.U32 R2, RZ, RZ, R4 ;  /* 0x000000ffff025224 */ /* 0x001fe400078e0004 */
[----:B------:R-:W-:-:S05]  /*9ac0*/  @P5 IMAD.MOV.U32 R3, RZ, RZ, R5 ;  /* 0x000000ffff035224 */ /* 0x000fca00078e0005 */
[----:B------:R0:W-:Y:S04]  /*9ad0*/  @P5 STG.E.U16 desc[UR36][R2.64+0x1f0], R148 ;  /* 0x0001f09402005986 */ /* 0x0001e8000c101524 */
[----:B------:R1:W-:Y:S01]  /*9ae0*/  @P4 STG.E.U16 desc[UR36][R4.64+0x1f2], R149 ;  /* 0x0001f29504004986 */ /* 0x0003e2000c101524 */
[----:B0-----:R-:W-:Y:S02]  /*9af0*/  @P2 IMAD.MOV.U32 R2, RZ, RZ, R6 ;  /* 0x000000ffff022224 */ /* 0x001fe400078e0006 */
[----:B------:R-:W-:-:S05]  /*9b00*/  @P2 IMAD.MOV.U32 R3, RZ, RZ, R7 ;  /* 0x000000ffff032224 */ /* 0x000fca00078e0007 */
[----:B------:R1:W-:Y:S04]  /*9b10*/  @P2 STG.E.U16 desc[UR36][R2.64+0x1f0], R150 ;  /* 0x0001f09602002986 */ /* 0x0003e8000c101524 */
[----:B------:R1:W-:Y:S02]  /*9b20*/  @P1 STG.E.U16 desc[UR36][R6.64+0x1f2], R151 ;  /* 0x0001f29706001986 */ /* 0x0003e4000c101524 */
.L_x_286:
[----:B------:R-:W-:Y:S05]  /*9b30*/  BSYNC B0 ;  /* 0x0000000000007941 */ /* 0x000fea0003800000 */
.L_x_32:
[----:B01----:R-:W2:Y:S01]  /*9b40*/  LDL.64 R2, [R1] ;  /* 0x0000000001027983 */ /* 0x003ea20000100a00 */
[----:B------:R-:W-:Y:S01]  /*9b50*/  ULDC.64 UR4, c[0x0][0x650] ;  /* 0x0001940000047ab9 */ /* 0x000fe20000000a00 */
[----:B------:R0:W-:Y:S01]  /*9b60*/  SYNCS.ARRIVE.TRANS64.A1T0 RZ, [R160+UR45], RZ ;  /* 0x000000ffa0ff79a7 */ /* 0x0001e2000810002d */
[----:B------:R-:W-:Y:S01]  /*9b70*/  PRMT R0, RZ, 0x7610, R0 ;  /* 0x00007610ff007816 */ /* 0x000fe20000000000 */
[----:B------:R-:W-:Y:S02]  /*9b80*/  IMAD.MOV.U32 R19, RZ, RZ, -0x1 ;  /* 0xffffffffff137424 */ /* 0x000fe400078e00ff */
[----:B-----5:R-:W-:Y:S01]  /*9b90*/  IMAD.MOV.U32 R22, RZ, RZ, -0x1 ;  /* 0xffffffffff167424 */ /* 0x020fe200078e00ff */
[----:B--2---:R-:W-:-:S04]  /*9ba0*/  LEA R18, P0, R2, R18, 0x1 ;  /* 0x0000001202127211 */ /* 0x004fc800078008ff */
[----:B------:R-:W-:Y:S01]  /*9bb0*/  LEA.HI.X R17, R2, R17, R23, 0x1, P0 ;  /* 0x0000001102117211 */ /* 0x000fe200000f0c17 */
[----:B------:R-:W-:Y:S01]  /*9bc0*/  IMAD.MOV.U32 R2, RZ, RZ, -0x1 ;  /* 0xffffffffff027424 */ /* 0x000fe200078e00ff */
[----:B------:R-:W-:-:S04]  /*9bd0*/  ISETP.GE.U32.AND P0, PT, R18, UR4, PT ;  /* 0x0000000412007c0c */ /* 0x000fc8000bf06070 */
[----:B------:R-:W-:-:S13]  /*9be0*/  ISETP.GE.U32.AND.EX P0, PT, R17, UR5, PT, P0 ;  /* 0x0000000511007c0c */ /* 0x000fda000bf06100 */
[----:B0-----:R-:W-:Y:S05]  /*9bf0*/  @P0 BRA `(.L_x_287) ;  /* 0x0000000400700947 */ /* 0x001fea0003800000 */
[----:B------:R-:W0:Y:S01]  /*9c00*/  S2R R10, SR_CTAID.X ;  /* 0x00000000000a7919 */ /* 0x000e220000002500 */
[----:B---34-:R-:W1:Y:S01]  /*9c10*/  LDC.64 R8, c[0x0][0x628] ;  /* 0x00018a00ff087b82 */ /* 0x018e620000000a00 */
[----:B------:R-:W-:Y:S01]  /*9c20*/  ULDC UR4, c[0x0][0x150] ;  /* 0x0000540000047ab9 */ /* 0x000fe20000000800 */
[----:B------:R-:W-:Y:S01]  /*9c30*/  IMAD.MOV.U32 R6, RZ, RZ, R18 ;  /* 0x000000ffff067224 */ /* 0x000fe200078e0012 */
[----:B------:R-:W2:Y:S01]  /*9c40*/  S2R R20, SR_CTAID.Y ;  /* 0x0000000000147919 */ /* 0x000ea20000002600 */
[----:B------:R-:W-:-:S04]  /*9c50*/  IMAD.MOV.U32 R7, RZ, RZ, R17 ;  /* 0x000000ffff077224 */ /* 0x000fc800078e0011 */
[----:B------:R-:W3:Y:S08]  /*9c60*/  LDC R15, c[0x0][0x144] ;  /* 0x00005100ff0f7b82 */ /* 0x000ef00000000800 */
[----:B------:R-:W4:Y:S08]  /*9c70*/  LDC R0, c[0x0][0x630] ;  /* 0x00018c00ff007b82 */ /* 0x000f300000000800 */
[----:B------:R-:W2:Y:S01]  /*9c80*/  LDC.64 R12, c[0x0][0x620] ;  /* 0x00018800ff0c7b82 */ /* 0x000ea20000000a00 */
[----:B-1----:R-:W-:-:S04]  /*9c90*/  ISETP.NE.U32.AND P0, PT, R8, RZ, PT ;  /* 0x000000ff0800720c */ /* 0x002fc80003f05070 */
[----:B------:R-:W-:Y:S02]  /*9ca0*/  ISETP.NE.AND.EX P0, PT, R9, RZ, PT, P0 ;  /* 0x000000ff0900720c */ /* 0x000fe40003f05300 */
[----:B0-----:R-:W-:-:S05]  /*9cb0*/  I2FP.F32.U32 R2, R10 ;  /* 0x0000000a00027245 */ /* 0x001fca0000201000 */
[----:B------:R-:W-:-:S04]  /*9cc0*/  FMUL R2, R2, UR4 ;  /* 0x0000000402027c20 */ /* 0x000fc80008400000 */
[----:B------:R0:W1:Y:S02]  /*9cd0*/  F2I.U32.TRUNC.NTZ R14, R2 ;  /* 0x00000002000e7305 */ /* 0x000064000020f000 */
[----:B---34-:R-:W-:Y:S05]  /*9ce0*/  @!P0 BRA `(.L_x_288) ;  /* 0x0000000000288947 */ /* 0x018fea0003800000 */
[----:B------:R-:W3:Y:S02]  /*9cf0*/  LDC R3, c[0x0][0x634] ;  /* 0x00018d00ff037b82 */ /* 0x000ee40000000800 */
[----:B---3--:R-:W-:-:S05]  /*9d00*/  IADD3 R7, P0, R18, R3, RZ ;  /* 0x0000000312077210 */ /* 0x008fca0007f1e0ff */
[----:B------:R-:W-:-:S04]  /*9d10*/  IMAD.X R11, RZ, RZ, R17, P0 ;  /* 0x000000ffff0b7224 */ /* 0x000fc800000e0611 */
[----:B0-----:R-:W-:-:S04]  /*9d20*/  IMAD.WIDE.U32 R2, R11, R8, RZ ;  /* 0x000000080b027225 */ /* 0x001fc800078e00ff */
[----:B------:R-:W-:-:S04]  /*9d30*/  IMAD.WIDE.U32 R4, P0, R7, R9, R2 ;  /* 0x0000000907047225 */ /* 0x000fc80007800002 */
[----:B------:R-:W-:-:S04]  /*9d40*/  IMAD.WIDE.U32 R2, R7, R8, RZ ;  /* 0x0000000807027225 */ /* 0x000fc800078e00ff */
[----:B------:R-:W-:Y:S01]  /*9d50*/  IMAD.X R7, RZ, RZ, RZ, P0 ;  /* 0x000000ffff077224 */ /* 0x000fe200000e06ff */
[----:B------:R-:W-:Y:S01]  /*9d60*/  IADD3 RZ, P0, R3, R4, RZ ;  /* 0x0000000403ff7210 */ /* 0x000fe20007f1e0ff */
[----:B------:R-:W-:-:S04]  /*9d70*/  IMAD.MOV.U32 R6, RZ, RZ, R5 ;  /* 0x000000ffff067224 */ /* 0x000fc800078e0005 */
[----:B------:R-:W-:-:S08]  /*9d80*/  IMAD.WIDE.U32.X R6, R11, R9, R6, P0 ;  /* 0x000000090b067225 */ /* 0x000fd000000e0406 */
.L_x_288:
[----:B------:R-:W3:Y:S01]  /*9d90*/  LDC.64 R26, c[0x0][0x640] ;  /* 0x00019000ff1a7b82 */ /* 0x000ee20000000a00 */
[-C--:B------:R-:W-:Y:S01]  /*9da0*/  SHF.R.U64 R11, R6, R0.reuse, R7 ;  /* 0x00000000060b7219 */ /* 0x080fe20000001207 */
[----:B------:R-:W-:Y:S01]  /*9db0*/  IMAD.MOV.U32 R19, RZ, RZ, R17 ;  /* 0x000000ffff137224 */ /* 0x000fe200078e0011 */
[----:B------:R-:W-:Y:S01]  /*9dc0*/  SHF.R.U32.HI R0, RZ, R0, R7 ;  /* 0x00000000ff007219 */ /* 0x000fe20000011607 */
[----:B-1----:R-:W-:Y:S01]  /*9dd0*/  IMAD.MOV R14, RZ, RZ, -R14 ;  /* 0x000000ffff0e7224 */ /* 0x002fe200078e0a0e */
[----:B------:R-:W-:Y:S01]  /*9de0*/  IADD3 R5, P0, RZ, -R11, RZ ;  /* 0x8000000bff057210 */ /* 0x000fe20007f1e0ff */
[----:B------:R-:W-:Y:S01]  /*9df0*/  ULDC UR4, c[0x0][0x154] ;  /* 0x0000550000047ab9 */ /* 0x000fe20000000800 */
[----:B------:R-:W-:Y:S01]  /*9e00*/  IMAD.MOV.U32 R7, RZ, RZ, 0x1 ;  /* 0x00000001ff077424 */ /* 0x000fe200078e00ff */
[----:B------:R-:W1:Y:S01]  /*9e10*/  LDC R4, c[0x0][0x618] ;  /* 0x00018600ff047b82 */ /* 0x000e620000000800 */
[----:B------:R-:W-:Y:S02]  /*9e20*/  IMAD R22, R15, R14, R10 ;  /* 0x0000000e0f167224 */ /* 0x000fe400078e020a */
[----:B------:R-:W-:-:S04]  /*9e30*/  IMAD.X R3, RZ, RZ, ~R0, P0 ;  /* 0x000000ffff037224 */ /* 0x000fc800000e0e00 */
[-C--:B--2---:R-:W-:Y:S01]  /*9e40*/  IMAD R0, R3, R12.reuse, RZ ;  /* 0x0000000c03007224 */ /* 0x084fe200078e02ff */
[----:B------:R-:W2:Y:S01]  /*9e50*/  LDC R6, c[0x0][0x608] ;  /* 0x00018200ff067b82 */ /* 0x000ea20000000800 */
[----:B0-----:R-:W-:-:S04]  /*9e60*/  IMAD.WIDE.U32 R2, R5, R12, R18 ;  /* 0x0000000c05027225 */ /* 0x001fc800078e0012 */
[----:B------:R-:W-:Y:S01]  /*9e70*/  IMAD R5, R5, R13, R0 ;  /* 0x0000000d05057224 */ /* 0x000fe200078e0200 */
[----:B------:R-:W-:Y:S02]  /*9e80*/  I2FP.F32.U32 R0, R20 ;  /* 0x0000001400007245 */ /* 0x000fe40000201000 */
[----:B------:R-:W0:Y:S01]  /*9e90*/  LDC R24, c[0x0][0x658] ;  /* 0x00019600ff187b82 */ /* 0x000e220000000800 */
[----:B------:R-:W-:Y:S01]  /*9ea0*/  IMAD.IADD R3, R3, 0x1, R5 ;  /* 0x0000000103037824 */ /* 0x000fe200078e0205 */
[----:B---3--:R-:W-:Y:S01]  /*9eb0*/  ISETP.NE.U32.AND P0, PT, R26, RZ, PT ;  /* 0x000000ff1a00720c */ /* 0x008fe20003f05070 */
[----:B------:R-:W-:Y:S01]  /*9ec0*/  FMUL R0, R0, UR4 ;  /* 0x0000000400007c20 */ /* 0x000fe20008400000 */
[----:B------:R-:W-:Y:S02]  /*9ed0*/  IMAD.MOV.U32 R5, RZ, RZ, -0x1 ;  /* 0xffffffffff057424 */ /* 0x000fe400078e00ff */
[----:B------:R-:W-:Y:S01]  /*9ee0*/  ISETP.NE.AND.EX P0, PT, R27, RZ, PT, P0 ;  /* 0x000000ff1b00720c */ /* 0x000fe20003f05300 */
[----:B------:R3:W4:Y:S01]  /*9ef0*/  F2I.U32.TRUNC.NTZ R12, R0 ;  /* 0x00000000000c7305 */ /* 0x000722000020f000 */
[----:B------:R-:W3:Y:S01]  /*9f00*/  LDC R15, c[0x0][0x148] ;  /* 0x00005200ff0f7b82 */ /* 0x000ee20000000800 */
[----:B-1----:R-:W-:-:S02]  /*9f10*/  SHF.R.U64 R10, R2, R4, R3 ;  /* 0x00000004020a7219 */ /* 0x002fc40000001203 */
[----:B------:R-:W-:-:S05]  /*9f20*/  SHF.R.U32.HI R3, RZ, R4, R3 ;  /* 0x00000004ff037219 */ /* 0x000fca0000011603 */
[----:B------:R-:W1:Y:S01]  /*9f30*/  LDC R14, c[0x0][0x600] ;  /* 0x00018000ff0e7b82 */ /* 0x000e620000000800 */
[-CC-:B--2---:R-:W-:Y:S02]  /*9f40*/  SHF.R.U64 R8, R10, R6.reuse, R3.reuse ;  /* 0x000000060a087219 */ /* 0x184fe40000001203 */
[----:B------:R-:W-:-:S05]  /*9f50*/  SHF.R.U32.HI R3, RZ, R6, R3 ;  /* 0x00000006ff037219 */ /* 0x000fca0000011603 */
[----:B------:R-:W2:Y:S01]  /*9f60*/  LDC R21, c[0x0][0x648] ;  /* 0x00019200ff157b82 */ /* 0x000ea20000000800 */
[-CC-:B0-----:R-:W-:Y:S02]  /*9f70*/  SHF.R.U64 R13, R8, R24.reuse, R3.reuse ;  /* 0x00000018080d7219 */ /* 0x181fe40000001203 */
[-C--:B------:R-:W-:Y:S02]  /*9f80*/  SHF.L.U32 R5, R5, R24.reuse, RZ ;  /* 0x0000001805057219 */ /* 0x080fe400000006ff */
[-C--:B------:R-:W-:Y:S01]  /*9f90*/  SHF.R.U32.HI R3, RZ, R24.reuse, R3 ;  /* 0x00000018ff037219 */ /* 0x080fe20000011603 */
[----:B------:R-:W-:Y:S01]  /*9fa0*/  IMAD.MOV.U32 R2, RZ, RZ, R13 ;  /* 0x000000ffff027224 */ /* 0x000fe200078e000d */
[----:B------:R-:W-:Y:S01]  /*9fb0*/  SHF.L.U32 R24, R7, R24, RZ ;  /* 0x0000001807187219 */ /* 0x000fe200000006ff */
[----:B------:R-:W0:Y:S01]  /*9fc0*/  LDC R25, c[0x0][0x638] ;  /* 0x00018e00ff197b82 */ /* 0x000e220000000800 */
[----:B------:R-:W-:-:S07]  /*9fd0*/  LOP3.LUT R19, RZ, R5, RZ, 0x33, !PT ;  /* 0x00000005ff137212 */ /* 0x000fce00078e33ff */
[----:B------:R-:W0:Y:S01]  /*9fe0*/  LDC R28, c[0x0][0x610] ;  /* 0x00018400ff1c7b82 */ /* 0x000e220000000800 */
[----:B----4-:R-:W-:Y:S05]  /*9ff0*/  @!P0 BRA `(.L_x_289) ;  /* 0x0000000000288947 */ /* 0x010fea0003800000 */
[----:B---3--:R-:W3:Y:S02]  /*a000*/  LDC R0, c[0x0][0x64c] ;  /* 0x00019300ff007b82 */ /* 0x008ee40000000800 */
[----:B---3--:R-:W-:-:S05]  /*a010*/  IADD3 R7, P0, R13, R0, RZ ;  /* 0x000000000d077210 */ /* 0x008fca0007f1e0ff */
        /* <DEDUP_REMOVED lines=8> */
.L_x_289:
[----:B------:R-:W4:Y:S01]  /*a0a0*/  LDC R4, c[0x0][0x65c] ;  /* 0x00019700ff047b82 */ /* 0x000f220000000800 */
[----:B--23--:R-:W-:Y:S01]  /*a0b0*/  SHF.R.U64 R0, R2, R21, R3 ;  /* 0x0000001502007219 */ /* 0x00cfe20000001203 */
[----:B-1----:R-:W-:Y:S01]  /*a0c0*/  VIADD R3, R14, 0xffffffff ;  /* 0xffffffff0e037836 */ /* 0x002fe20000000000 */
[----:B------:R-:W-:Y:S01]  /*a0d0*/  LOP3.LUT R19, R8, R19, RZ, 0xc0, !PT ;  /* 0x0000001308137212 */ /* 0x000fe200078ec0ff */
[----:B------:R-:W-:Y:S02]  /*a0e0*/  IMAD.MOV R12, RZ, RZ, -R12 ;  /* 0x000000ffff0c7224 */ /* 0x000fe400078e0a0c */
[----:B------:R-:W-:Y:S01]  /*a0f0*/  IMAD.MOV R2, RZ, RZ, -R0 ;  /* 0x000000ffff027224 */ /* 0x000fe200078e0a00 */
[----:B------:R-:W-:Y:S01]  /*a100*/  LOP3.LUT R3, R10, R3, RZ, 0xc0, !PT ;  /* 0x000000030a037212 */ /* 0x000fe200078ec0ff */
[----:B------:R-:W-:Y:S02]  /*a110*/  IMAD R19, R24, R0, R19 ;  /* 0x0000000018137224 */ /* 0x000fe400078e0213 */
[----:B0-----:R-:W-:-:S04]  /*a120*/  IMAD R0, R2, R25, R13 ;  /* 0x0000001902007224 */ /* 0x001fc800078e020d */
[----:B------:R-:W-:Y:S01]  /*a130*/  IMAD R2, R0, R14, R3 ;  /* 0x0000000e00027224 */ /* 0x000fe200078e0203 */
[----:B----4-:R-:W-:Y:S01]  /*a140*/  ISETP.NE.AND P0, PT, R4, 0x1, PT ;  /* 0x000000010400780c */ /* 0x010fe20003f05270 */
[----:B------:R-:W-:-:S05]  /*a150*/  IMAD.MOV.U32 R4, RZ, RZ, 0x1 ;  /* 0x00000001ff047424 */ /* 0x000fca00078e00ff */
[----:B------:R-:W-:-:S07]  /*a160*/  PRMT R0, R4, 0x7610, R0 ;  /* 0x0000761004007816 */ /* 0x000fce0000000000 */
[----:B------:R-:W-:-:S04]  /*a170*/  @P0 IMAD R22, R15, R12, R20 ;  /* 0x0000000c0f160224 */ /* 0x000fc800078e0214 */
[----:B------:R-:W-:-:S05]  /*a180*/  IMAD R19, R19, R28, R22 ;  /* 0x0000001c13137224 */ /* 0x000fca00078e0216 */
[----:B------:R-:W-:Y:S02]  /*a190*/  SEL R22, R2, R19, !P0 ;  /* 0x0000001302167207 */ /* 0x000fe40004000000 */
[----:B------:R-:W-:Y:S01]  /*a1a0*/  SEL R19, R19, R2, !P0 ;  /* 0x0000000213137207 */ /* 0x000fe20004000000 */
[----:B------:R-:W-:-:S07]  /*a1b0*/  IMAD.MOV.U32 R2, RZ, RZ, R11 ;  /* 0x000000ffff027224 */ /* 0x000fce00078e000b */
.L_x_287:
[----:B------:R-:W-:Y:S02]  /*a1c0*/  LOP3.LUT P0, RZ, R0, 0xff, RZ, 0xc0, !PT ;  /* 0x000000ff00ff7812 */ /* 0x000fe4000780c0ff */
[----:B------:R-:W-:-:S11]  /*a1d0*/  LOP3.LUT R173, R173, 0x1, RZ, 0x3c, !PT ;  /* 0x00000001adad7812 */ /* 0x000fd600078e3cff */
[----:B------:R-:W-:Y:S05]  /*a1e0*/  @P0 BRA `(.L_x_290) ;  /* 0xffffff7000b00947 */ /* 0x000fea000383ffff */
[----:B------:R-:W-:Y:S05]  /*a1f0*/  EXIT ;  /* 0x000000000000794d */ /* 0x000fea0003800000 */
.L_x_13:
[----:B------:R-:W-:-:S08]  /*a200*/  ISETP.NE.AND P0, PT, R0, RZ, PT ;  /* 0x000000ff0000720c */ /* 0x000fd00003f05270 */
[----:B0-----:R-:W0:-:S00]  /*a210*/  USETMAXREG.DEALLOC.CTAPOOL 0x28 ;  /* 0x00000028000079c8 */ /* 0x001e0000080e0500 */
[----:B------:R-:W-:Y:S05]  /*a220*/  @P0 EXIT ;  /* 0x000000000000094d */ /* 0x000fea0003800000 */
[----:B0-----:R-:W-:Y:S01]  /*a230*/  LOP3.LUT P0, RZ, R8, 0xff, RZ, 0xc0, !PT ;  /* 0x000000ff08ff7812 */ /* 0x001fe2000780c0ff */
[----:B------:R-:W-:Y:S02]  /*a240*/  IMAD.MOV.U32 R0, RZ, RZ, 0x1 ;  /* 0x00000001ff007424 */ /* 0x000fe400078e00ff */
[----:B------:R-:W-:-:S10]  /*a250*/  IMAD.MOV.U32 R7, RZ, RZ, RZ ;  /* 0x000000ffff077224 */ /* 0x000fd400078e00ff */
[----:B------:R-:W-:Y:S05]  /*a260*/  @!P0 BRA `(.L_x_291) ;  /* 0x0000000c00248947 */ /* 0x000fea0003800000 */
[----:B------:R-:W-:Y:S01]  /*a270*/  LOP3.LUT P0, RZ, R4, 0x1f, RZ, 0xc0, !PT ;  /* 0x0000001f04ff7812 */ /* 0x000fe2000780c0ff */
[----:B------:R-:W-:Y:S01]  /*a280*/  ULDC UR5, c[0x0][0x658] ;  /* 0x0001960000057ab9 */ /* 0x000fe20000000800 */
[----:B------:R-:W-:Y:S01]  /*a290*/  UMOV UR6, 0xffffffff ;  /* 0xffffffff00067882 */ /* 0x000fe20000000000 */
[----:B------:R-:W-:Y:S01]  /*a2a0*/  BSSY B0, `(.L_x_291) ;  /* 0x00000c5000007945 */ /* 0x000fe20003800000 */
[----:B------:R-:W-:Y:S01]  /*a2b0*/  USHF.L.U32 UR6, UR6, UR5, URZ ;  /* 0x0000000506067299 */ /* 0x000fe2000800063f */
[C---:B------:R-:W-:Y:S01]  /*a2c0*/  ISETP.NE.AND P2, PT, R3.reuse, RZ, PT ;  /* 0x000000ff0300720c */ /* 0x040fe20003f45270 */
[----:B------:R-:W-:Y:S01]  /*a2d0*/  IMAD.MOV.U32 R8, RZ, RZ, 0x1 ;  /* 0x00000001ff087424 */ /* 0x000fe200078e00ff */
[----:B------:R-:W-:Y:S01]  /*a2e0*/  ISETP.NE.OR P0, PT, R3, RZ, !P0 ;  /* 0x000000ff0300720c */ /* 0x000fe20004705670 */
[----:B------:R-:W-:Y:S01]  /*a2f0*/  IMAD.MOV.U32 R0, RZ, RZ, 0x1 ;  /* 0x00000001ff007424 */ /* 0x000fe200078e00ff */
[----:B------:R-:W-:Y:S01]  /*a300*/  LOP3.LUT R6, R16, 0x2, RZ, 0xfc, !PT ;  /* 0x0000000210067812 */ /* 0x000fe200078efcff */
[----:B------:R-:W-:Y:S01]  /*a310*/  IMAD.MOV.U32 R7, RZ, RZ, RZ ;  /* 0x000000ffff077224 */ /* 0x000fe200078e00ff */
[----:B------:R-:W-:Y:S01]  /*a320*/  ULDC UR4, c[0x0][0x600] ;  /* 0x0001800000047ab9 */ /* 0x000fe20000000800 */
[----:B------:R-:W-:Y:S01]  /*a330*/  UMOV UR7, 0x1 ;  /* 0x0000000100077882 */ /* 0x000fe20000000000 */
[----:B------:R-:W-:-:S02]  /*a340*/  UIADD3 UR19, UR40, 0x1, URZ ;  /* 0x0000000128137890 */ /* 0x000fc4000fffe03f */
[----:B------:R-:W-:Y:S02]  /*a350*/  UIADD3 UR15, UR4, -0x1, URZ ;  /* 0xffffffff040f7890 */ /* 0x000fe4000fffe03f */
[----:B------:R-:W-:Y:S02]  /*a360*/  USHF.L.U32 UR17, UR7, UR5, URZ ;  /* 0x0000000507117299 */ /* 0x000fe4000800063f */
[----:B------:R-:W-:Y:S01]  /*a370*/  ULOP3.LUT UR16, URZ, UR6, URZ, 0x33, !UPT ;  /* 0x000000063f107292 */ /* 0x000fe2000f8e333f */
[----:B------:R-:W-:-:S11]  /*a380*/  ULDC.64 UR20, c[0x0][0x198] ;  /* 0x0000660000147ab9 */ /* 0x000fd60000000a00 */
.L_x_303:
[----:B------:R-:W-:-:S03]  /*a390*/  UMOV UR4, 0xffffffff ;  /* 0xffffffff00047882 */ /* 0x000fc60000000000 */
[----:B------:R-:W-:Y:S05]  /*a3a0*/  BRA.DIV UR4, `(.L_x_292) ;  /* 0x0000001204547947 */ /* 0x000fea000b800000 */
[----:B------:R-:W-:-:S13]  /*a3b0*/  ELECT P6, URZ, PT ;  /* 0x00000000003f782f */ /* 0x000fda00038c0000 */
.L_x_319:
[----:B------:R-:W0:Y:S01]  /*a3c0*/  LDC R3, c[0x0][0x28c] ;  /* 0x0000a300ff037b82 */ /* 0x000e220000000800 */
[----:B------:R-:W-:Y:S01]  /*a3d0*/  BSSY B1, `(.L_x_293) ;  /* 0x0000037000017945 */ /* 0x000fe20003800000 */
[----:B0-----:R-:W-:-:S13]  /*a3e0*/  ISETP.LT.OR P6, PT, R3, 0x1, !P6 ;  /* 0x000000010300780c */ /* 0x001fda00077c1670 */
[----:B------:R-:W-:Y:S05]  /*a3f0*/  @P6 BRA `(.L_x_294) ;  /* 0x0000000000d06947 */ /* 0x000fea0003800000 */
[----:B------:R-:W-:Y:S02]  /*a400*/  IMAD.SHL.U32 R22, R22, 0x100, RZ ;  /* 0x0000010016167824 */ /* 0x000fe400078e00ff */
[----:B------:R-:W-:Y:S02]  /*a410*/  IMAD.SHL.U32 R19, R19, 0x40, RZ ;  /* 0x0000004013137824 */ /* 0x000fe400078e00ff */
[----:B------:R-:W-:Y:S02]  /*a420*/  IMAD.MOV.U32 R12, RZ, RZ, RZ ;  /* 0x000000ffff0c7224 */ /* 0x000fe400078e00ff */
[----:B------:R-:W-:Y:S02]  /*a430*/  IMAD.U32 R13, RZ, RZ, UR19 ;  /* 0x00000013ff0d7e24 */ /* 0x000fe4000f8e00ff */
[----:B------:R-:W-:Y:S02]  /*a440*/  IMAD.MOV.U32 R3, RZ, RZ, R0 ;  /* 0x000000ffff037224 */ /* 0x000fe400078e0000 */
[----:B------:R-:W-:-:S07]  /*a450*/  IMAD.MOV.U32 R4, RZ, RZ, R7 ;  /* 0x000000ffff047224 */ /* 0x000fce00078e0007 */
.L_x_298:
[----:B------:R-:W0:Y:S01]  /*a460*/  S2R R10, SR_CgaCtaId ;  /* 0x00000000000a7919 */ /* 0x000e220000008800 */
[----:B------:R-:W-:Y:S01]  /*a470*/  MOV R5, 0x400 ;  /* 0x0000040000057802 */ /* 0x000fe20000000f00 */
[----:B------:R-:W1:Y:S03]  /*a480*/  @!P2 LDC R9, c[0x0][0x500] ;  /* 0x00014000ff09ab82 */ /* 0x000e660000000800 */
[----:B0-----:R-:W-:Y:S02]  /*a490*/  LEA R11, R10, R5, 0x18 ;  /* 0x000000050a0b7211 */ /* 0x001fe400078ec0ff */
[----:B------:R-:W-:-:S03]  /*a4a0*/  SHF.L.U32 R5, R3, 0x1f, RZ ;  /* 0x0000001f03057819 */ /* 0x000fc600000006ff */
[----:B------:R-:W-:-:S04]  /*a4b0*/  IMAD R10, R4, 0x8, R11 ;  /* 0x00000008040a7824 */ /* 0x000fc800078e020b */
[----:B------:R-:W0:Y:S02]  /*a4c0*/  SYNCS.PHASECHK.TRANS64.TRYWAIT P1, [R10+URZ+0x38], R5 ;  /* 0x000038050a0075a7 */ /* 0x000e24000802017f */
[----:B01----:R-:W-:Y:S05]  /*a4d0*/  @!P1 BRA `(.L_x_295) ;  /* 0x0000001000289947 */ /* 0x003fea0003800000 */
.L_x_320:
[----:B0-----:R-:W-:Y:S01]  /*a4e0*/  PRMT R5, R6, 0x9910, RZ ;  /* 0x0000991006057816 */ /* 0x001fe200000000ff */
[----:B------:R0:W-:Y:S03]  /*a4f0*/  @!P2 SYNCS.ARRIVE.TRANS64 RZ, [R10+URZ], R9 ;  /* 0x000000090affa9a7 */ /* 0x0001e6000800003f */
[----:B------:R-:W-:-:S13]  /*a500*/  ISETP.NE.AND P1, PT, R5, 0x2, PT ;  /* 0x000000020500780c */ /* 0x000fda0003f25270 */
[----:B0-----:R-:W-:Y:S05]  /*a510*/  @P1 BRA `(.L_x_296) ;  /* 0x0000000000041947 */ /* 0x001fea0003800000 */
[----:B------:R-:W-:Y:S01]  /*a520*/  BPT.TRAP 0x1 ;  /* 0x000000040000795c */ /* 0x000fe20000300000 */
.L_x_296:
[----:B------:R-:W-:Y:S05]  /*a530*/  @P0 BRA `(.L_x_297) ;  /* 0x0000000000040947 */ /* 0x000fea0003800000 */
[----:B------:R-:W-:Y:S01]  /*a540*/  BPT.TRAP 0x1 ;  /* 0x000000040000795c */ /* 0x000fe20000300000 */
.L_x_297:
[--C-:B------:R-:W-:Y:S01]  /*a550*/  IMAD R5, R4, 0x1000, R11.reuse ;  /* 0x0000100004057824 */ /* 0x100fe200078e020b */
[----:B------:R-:W-:Y:S01]  /*a560*/  R2UR UR9, R10 ;  /* 0x000000000a0972ca */ /* 0x000fe200000e0000 */
[C---:B------:R-:W-:Y:S01]  /*a570*/  IMAD R11, R4.reuse, 0x4000, R11 ;  /* 0x00004000040b7824 */ /* 0x040fe200078e020b */
[----:B------:R-:W-:Y:S01]  /*a580*/  UIADD3 UR4, UP0, UR20, 0xf0, URZ ;  /* 0x000000f014047890 */ /* 0x000fe2000ff1e03f */
[----:B------:R-:W-:Y:S01]  /*a590*/  VIADD R13, R13, 0xffffffff ;  /* 0xffffffff0d0d7836 */ /* 0x000fe20000000000 */
[----:B------:R-:W-:Y:S01]  /*a5a0*/  R2UR UR5, R5 ;  /* 0x00000000050572ca */ /* 0x000fe200000e0000 */
[----:B------:R-:W-:Y:S01]  /*a5b0*/  UIADD3 UR22, UP1, UR20, 0x1f0, URZ ;  /* 0x000001f014167890 */ /* 0x000fe2000ff3e03f */
[----:B------:R-:W-:Y:S01]  /*a5c0*/  R2UR UR8, R11 ;  /* 0x000000000b0872ca */ /* 0x000fe200000e0000 */
[----:B------:R-:W-:Y:S01]  /*a5d0*/  VIADD R4, R4, 0x1 ;  /* 0x0000000104047836 */ /* 0x000fe20000000000 */
[----:B------:R-:W-:Y:S01]  /*a5e0*/  R2UR UR11, R19 ;  /* 0x00000000130b72ca */ /* 0x000fe200000e0000 */
[----:B------:R-:W-:Y:S01]  /*a5f0*/  UIADD3.X UR23, URZ, UR21, URZ, UP1, !UPT ;  /* 0x000000153f177290 */ /* 0x000fe20008ffe43f */
[----:B------:R-:W-:Y:S01]  /*a600*/  R2UR UR10, R12 ;  /* 0x000000000c0a72ca */ /* 0x000fe200000e0000 */
[----:B------:R-:W-:Y:S01]  /*a610*/  UMOV UR6, 0x0 ;  /* 0x0000000000067882 */ /* 0x000fe20000000000 */
[----:B------:R-:W-:Y:S01]  /*a620*/  R2UR UR12, R2 ;  /* 0x00000000020c72ca */ /* 0x000fe200000e0000 */
[----:B------:R-:W-:Y:S01]  /*a630*/  UMOV UR7, 0x10000000 ;  /* 0x1000000000077882 */ /* 0x000fe20000000000 */
[----:B------:R-:W-:Y:S01]  /*a640*/  R2UR UR18, R22 ;  /* 0x00000000161272ca */ /* 0x000fe200000e0000 */
[----:B------:R-:W-:Y:S01]  /*a650*/  VIADD R12, R12, 0x20 ;  /* 0x000000200c0c7836 */ /* 0x000fe20000000000 */
[----:B------:R-:W-:Y:S01]  /*a660*/  ISETP.GT.AND P3, PT, R13, 0x1, PT ;  /* 0x000000010d00780c */ /* 0x000fe20003f64270 */
[----:B------:R-:W-:Y:S01]  /*a670*/  UIADD3 UR13, UR5, 0x180, URZ ;  /* 0x00000180050d7890 */ /* 0x000fe2000fffe03f */
[----:B------:R-:W-:Y:S01]  /*a680*/  ISETP.NE.AND P1, PT, R4, 0x7, PT ;  /* 0x000000070400780c */ /* 0x000fe20003f25270 */
[----:B------:R-:W-:-:S02]  /*a690*/  UIADD3.X UR5, URZ, UR21, URZ, UP0, !UPT ;  /* 0x000000153f057290 */ /* 0x000fc400087fe43f */
[----:B------:R-:W-:Y:S01]  /*a6a0*/  UIADD3 UR14, UR8, 0x7180, URZ ;  /* 0x00007180080e7890 */ /* 0x000fe2000fffe03f */
[----:B------:R-:W-:Y:S02]  /*a6b0*/  SEL R10, RZ, 0x1, P1 ;  /* 0x00000001ff0a7807 */ /* 0x000fe40000800000 */
[----:B------:R-:W-:Y:S01]  /*a6c0*/  UMOV UR8, UR13 ;  /* 0x0000000d00087c82 */ /* 0x000fe20008000000 */
[----:B------:R-:W-:Y:S02]  /*a6d0*/  SEL R4, R4, RZ, P1 ;  /* 0x000000ff04047207 */ /* 0x000fe40000800000 */
[----:B------:R-:W-:Y:S01]  /*a6e0*/  LOP3.LUT R3, R3, R10, RZ, 0x3c, !PT ;  /* 0x0000000a03037212 */ /* 0x000fe200078e3cff */
[----:B------:R0:W-:Y:S02]  /*a6f0*/  UTMALDG.3D [UR8], [UR4], desc[UR6] ;  /* 0x00000608040075b4 */ /* 0x0001e40008011000 */
[----:B0-----:R-:W-:Y:S01]  /*a700*/  UMOV UR8, UR14 ;  /* 0x0000000e00087c82 */ /* 0x001fe20008000000 */
[----:B------:R-:W-:-:S02]  /*a710*/  UMOV UR11, UR18 ;  /* 0x00000012000b7c82 */ /* 0x000fc40008000000 */
[----:B------:R0:W-:Y:S02]  /*a720*/  UTMALDG.3D [UR8], [UR22], desc[UR6] ;  /* 0x00000608160075b4 */ /* 0x0001e40008011000 */
[----:B0-----:R-:W-:Y:S05]  /*a730*/  @P3 BRA `(.L_x_298) ;  /* 0xfffffffc00483947 */ /* 0x001fea000383ffff */
.L_x_294:
[----:B------:R-:W-:Y:S05]  /*a740*/  BSYNC B1 ;  /* 0x0000000000017941 */ /* 0x000fea0003800000 */
.L_x_293:
[----:B------:R-:W2:Y:S01]  /*a750*/  LDL.64 R10, [R1] ;  /* 0x00000000010a7983 */ /* 0x000ea20000100a00 */
[----:B------:R-:W-:Y:S01]  /*a760*/  LOP3.LUT P4, RZ, R8, 0xff, RZ, 0xc0, !PT ;  /* 0x000000ff08ff7812 */ /* 0x000fe2000788c0ff */
[----:B------:R-:W-:Y:S01]  /*a770*/  VIADD R4, R7, UR40 ;  /* 0x0000002807047c36 */ /* 0x000fe20008000000 */
[----:B------:R-:W-:Y:S01]  /*a780*/  ULDC.64 UR4, c[0x0][0x650] ;  /* 0x0001940000047ab9 */ /* 0x000fe20000000a00 */
[----:B------:R-:W-:Y:S01]  /*a790*/  IMAD.U32 R7, RZ, RZ, UR40 ;  /* 0x00000028ff077e24 */ /* 0x000fe2000f8e00ff */
[----:B------:R-:W-:Y:S01]  /*a7a0*/  UISETP.GE.U32.AND UP0, UPT, UR40, 0x7, UPT ;  /* 0x000000072800788c */ /* 0x000fe2000bf06070 */
[C---:B------:R-:W-:Y:S01]  /*a7b0*/  IMAD.WIDE.U32 R2, R4.reuse, 0x24924925, RZ ;  /* 0x2492492504027825 */ /* 0x040fe200078e00ff */
[C---:B------:R-:W-:Y:S01]  /*a7c0*/  ISETP.GT.U32.AND P1, PT, R4.reuse, 0x6, PT ;  /* 0x000000060400780c */ /* 0x040fe20003f24070 */
[----:B------:R-:W-:Y:S02]  /*a7d0*/  BSSY B1, `(.L_x_299) ;  /* 0x000006f000017945 */ /* 0x000fe40003800000 */
[----:B------:R-:W-:Y:S01]  /*a7e0*/  IMAD.IADD R2, R4, 0x1, -R3 ;  /* 0x0000000104027824 */ /* 0x000fe200078e0a03 */
[----:B------:R-:W-:Y:S01]  /*a7f0*/  ISETP.LT.U32.AND P1, PT, R7, 0x7, P1 ;  /* 0x000000070700780c */ /* 0x000fe20000f21070 */
[----:B------:R-:W-:Y:S01]  /*a800*/  IMAD.MOV.U32 R19, RZ, RZ, -0x1 ;  /* 0xffffffffff137424 */ /* 0x000fe200078e00ff */
[----:B------:R-:W-:Y:S01]  /*a810*/  PLOP3.LUT P3, PT, PT, PT, UP0, 0x80, 0x0 ;  /* 0x000000000000781c */ /* 0x000fe20003f6f008 */
[----:B------:R-:W0:Y:S01]  /*a820*/  @P4 S2R R8, SR_CgaCtaId ;  /* 0x0000000000084919 */ /* 0x000e220000008800 */
[----:B------:R-:W-:Y:S01]  /*a830*/  @P4 MOV R5, 0x400 ;  /* 0x0000040000054802 */ /* 0x000fe20000000f00 */
[----:B------:R-:W-:Y:S01]  /*a840*/  IMAD.MOV.U32 R22, RZ, RZ, -0x1 ;  /* 0xffffffffff167424 */ /* 0x000fe200078e00ff */
[----:B------:R-:W-:-:S02]  /*a850*/  LEA.HI R2, R2, R3, RZ, 0x1f ;  /* 0x0000000302027211 */ /* 0x000fc400078ff8ff */
[----:B------:R-:W-:Y:S02]  /*a860*/  PRMT R3, RZ, 0x7610, R3 ;  /* 0x00007610ff037816 */ /* 0x000fe40000000003 */
[----:B------:R-:W-:Y:S01]  /*a870*/  SHF.R.U32.HI R7, RZ, 0x2, R2 ;  /* 0x00000002ff077819 */ /* 0x000fe20000011602 */
[----:B------:R-:W-:Y:S01]  /*a880*/  IMAD.MOV.U32 R2, RZ, RZ, -0x1 ;  /* 0xffffffffff027424 */ /* 0x000fe200078e00ff */
[----:B0-----:R-:W-:Y:S02]  /*a890*/  @P4 LEA R8, R8, R5, 0x18 ;  /* 0x0000000508084211 */ /* 0x001fe400078ec0ff */
[----:B------:R-:W-:Y:S02]  /*a8a0*/  SEL R5, RZ, 0x1, !P1 ;  /* 0x00000001ff057807 */ /* 0x000fe40004800000 */
[----:B------:R0:W-:Y:S02]  /*a8b0*/  @P4 SYNCS.ARRIVE.TRANS64.A1T0 RZ, [R8+URZ+0xa8], RZ ;  /* 0x0000a8ff08ff49a7 */ /* 0x0001e4000810003f */
[----:B------:R-:W-:-:S04]  /*a8c0*/  LOP3.LUT R0, R0, R5, RZ, 0x3c, !PT ;  /* 0x0000000500007212 */ /* 0x000fc800078e3cff */
[----:B------:R-:W-:Y:S01]  /*a8d0*/  @P3 LOP3.LUT R0, R0, 0x1, R7, 0x78, !PT ;  /* 0x0000000100003812 */ /* 0x000fe200078e7807 */
[----:B------:R-:W-:Y:S01]  /*a8e0*/  IMAD R7, R7, -0x7, R4 ;  /* 0xfffffff907077824 */ /* 0x000fe200078e0204 */
[----:B0-----:R-:W-:Y:S02]  /*a8f0*/  PRMT R8, RZ, 0x7610, R8 ;  /* 0x00007610ff087816 */ /* 0x001fe40000000008 */
[----:B--2---:R-:W-:-:S05]  /*a900*/  IADD3 R18, P1, R18, R10, RZ ;  /* 0x0000000a12127210 */ /* 0x004fca0007f3e0ff */
[----:B------:R-:W-:Y:S01]  /*a910*/  IMAD.X R17, R17, 0x1, R23, P1 ;  /* 0x0000000111117824 */ /* 0x000fe200008e0617 */
[----:B------:R-:W-:-:S04]  /*a920*/  ISETP.GE.U32.AND P1, PT, R18, UR4, PT ;  /* 0x0000000412007c0c */ /* 0x000fc8000bf26070 */
[----:B------:R-:W-:-:S13]  /*a930*/  ISETP.GE.U32.AND.EX P1, PT, R17, UR5, PT, P1 ;  /* 0x0000000511007c0c */ /* 0x000fda000bf26110 */
[----:B------:R-:W-:Y:S05]  /*a940*/  @P1 BRA `(.L_x_300) ;  /* 0x00000004005c1947 */ /* 0x000fea0003800000 */
[----:B------:R-:W0:Y:S01]  /*a950*/  S2R R11, SR_CTAID.X ;  /* 0x00000000000b7919 */ /* 0x000e220000002500 */
[----:B------:R-:W-:Y:S01]  /*a960*/  ULDC.64 UR4, c[0x0][0x628] ;  /* 0x00018a0000047ab9 */ /* 0x000fe20000000a00 */
[----:B------:R-:W1:Y:S01]  /*a970*/  LDC R12, c[0x0][0x144] ;  /* 0x00005100ff0c7b82 */ /* 0x000e620000000800 */
[----:B------:R-:W-:Y:S01]  /*a980*/  ISETP.NE.U32.AND P1, PT, RZ, UR4, PT ;  /* 0x00000004ff007c0c */ /* 0x000fe2000bf25070 */
[----:B------:R-:W2:Y:S01]  /*a990*/  S2R R9, SR_CTAID.Y ;  /* 0x0000000000097919 */ /* 0x000ea20000002600 */
[----:B------:R-:W-:Y:S01]  /*a9a0*/  ULDC UR6, c[0x0][0x150] ;  /* 0x0000540000067ab9 */ /* 0x000fe20000000800 */
[----:B------:R-:W-:Y:S01]  /*a9b0*/  ULDC UR7, c[0x0][0x630] ;  /* 0x00018c0000077ab9 */ /* 0x000fe20000000800 */
[----:B------:R-:W-:Y:S01]  /*a9c0*/  ISETP.NE.AND.EX P1, PT, RZ, UR5, PT, P1 ;  /* 0x00000005ff007c0c */ /* 0x000fe2000bf25310 */
[----:B------:R-:W-:Y:S01]  /*a9d0*/  IMAD.MOV.U32 R2, RZ, RZ, R18 ;  /* 0x000000ffff027224 */ /* 0x000fe200078e0012 */
[----:B0-----:R-:W-:-:S05]  /*a9e0*/  I2FP.F32.U32 R3, R11 ;  /* 0x0000000b00037245 */ /* 0x001fca0000201000 */
[----:B------:R-:W-:Y:S01]  /*a9f0*/  FMUL R14, R3, UR6 ;  /* 0x00000006030e7c20 */ /* 0x000fe20008400000 */
[----:B------:R-:W-:-:S05]  /*aa00*/  IMAD.MOV.U32 R3, RZ, RZ, R17 ;  /* 0x000000ffff037224 */ /* 0x000fca00078e0011 */
[----:B--2---:R-:W-:Y:S05]  /*aa10*/  @!P1 BRA `(.L_x_301) ;  /* 0x0000000000289947 */ /* 0x004fea0003800000 */
[----:B------:R-:W-:Y:S02]  /*aa20*/  ULDC UR6, c[0x0][0x634] ;  /* 0x00018d0000067ab9 */ /* 0x000fe40000000800 */
[----:B------:R-:W-:-:S05]  /*aa30*/  IADD3 R3, P1, R18, UR6, RZ ;  /* 0x0000000612037c10 */ /* 0x000fca000ff3e0ff */
[----:B------:R-:W-:-:S04]  /*aa40*/  IMAD.X R13, RZ, RZ, R17, P1 ;  /* 0x000000ffff0d7224 */ /* 0x000fc800008e0611 */
[----:B------:R-:W-:-:S04]  /*aa50*/  IMAD.WIDE.U32 R4, R13, UR4, RZ ;  /* 0x000000040d047c25 */ /* 0x000fc8000f8e00ff */
[----:B------:R-:W-:-:S04]  /*aa60*/  IMAD.WIDE.U32 R4, P1, R3, UR5, R4 ;  /* 0x0000000503047c25 */ /* 0x000fc8000f820004 */
[----:B------:R-:W-:-:S04]  /*aa70*/  IMAD.WIDE.U32 R2, R3, UR4, RZ ;  /* 0x0000000403027c25 */ /* 0x000fc8000f8e00ff */
[----:B------:R-:W-:Y:S01]  /*aa80*/  IMAD.MOV.U32 R2, RZ, RZ, R5 ;  /* 0x000000ffff027224 */ /* 0x000fe200078e0005 */
[----:B------:R-:W-:Y:S01]  /*aa90*/  IADD3 RZ, P3, R3, R4, RZ ;  /* 0x0000000403ff7210 */ /* 0x000fe20007f7e0ff */
[----:B------:R-:W-:-:S04]  /*aaa0*/  IMAD.X R3, RZ, RZ, RZ, P1 ;  /* 0x000000ffff037224 */ /* 0x000fc800008e06ff */
[----:B------:R-:W-:-:S08]  /*aab0*/  IMAD.WIDE.U32.X R2, R13, UR5, R2, P3 ;  /* 0x000000050d027c25 */ /* 0x000fd000098e0402 */
.L_x_301:
[--C-:B------:R-:W-:Y:S01]  /*aac0*/  SHF.R.U64 R10, R2, UR7, R3.reuse ;  /* 0x00000007020a7c19 */ /* 0x100fe20008001203 */
[----:B------:R-:W0:Y:S01]  /*aad0*/  F2I.U32.TRUNC.NTZ R14, R14 ;  /* 0x0000000e000e7305 */ /* 0x000e22000020f000 */
[----:B------:R-:W-:Y:S01]  /*aae0*/  SHF.R.U32.HI R2, RZ, UR7, R3 ;  /* 0x00000007ff027c19 */ /* 0x000fe20008011603 */
[----:B------:R-:W-:Y:S01]  /*aaf0*/  ULDC.64 UR4, c[0x0][0x620] ;  /* 0x0001880000047ab9 */ /* 0x000fe20000000a00 */
[----:B------:R-:W-:Y:S01]  /*ab00*/  IADD3 R5, P1, RZ, -R10, RZ ;  /* 0x8000000aff057210 */ /* 0x000fe20007f3e0ff */
[----:B------:R-:W-:Y:S01]  /*ab10*/  IMAD.MOV.U32 R3, RZ, RZ, R17 ;  /* 0x000000ffff037224 */ /* 0x000fe200078e0011 */
[----:B------:R-:W-:-:S03]  /*ab20*/  ULDC.64 UR6, c[0x0][0x640] ;  /* 0x0001900000067ab9 */ /* 0x000fc60000000a00 */
[----:B------:R-:W-:Y:S01]  /*ab30*/  IMAD.X R2, RZ, RZ, ~R2, P1 ;  /* 0x000000ffff027224 */ /* 0x000fe200008e0e02 */
[----:B------:R-:W-:-:S03]  /*ab40*/  ISETP.NE.U32.AND P1, PT, RZ, UR6, PT ;  /* 0x00000006ff007c0c */ /* 0x000fc6000bf25070 */
[----:B------:R-:W-:Y:S01]  /*ab50*/  IMAD R4, R2, UR4, RZ ;  /* 0x0000000402047c24 */ /* 0x000fe2000f8e02ff */
[----:B------:R-:W-:Y:S01]  /*ab60*/  ISETP.NE.AND.EX P1, PT, RZ, UR7, PT, P1 ;  /* 0x00000007ff007c0c */ /* 0x000fe2000bf25310 */
[----:B------:R-:W-:-:S04]  /*ab70*/  IMAD.MOV.U32 R2, RZ, RZ, R18 ;  /* 0x000000ffff027224 */ /* 0x000fc800078e0012 */
[----:B------:R-:W-:Y:S01]  /*ab80*/  IMAD.WIDE.U32 R2, R5, UR4, R2 ;  /* 0x0000000405027c25 */ /* 0x000fe2000f8e0002 */
[----:B------:R-:W-:-:S03]  /*ab90*/  ULDC UR4, c[0x0][0x618] ;  /* 0x0001860000047ab9 */ /* 0x000fc60000000800 */
[----:B------:R-:W-:Y:S01]  /*aba0*/  IMAD R5, R5, UR5, R4 ;  /* 0x0000000505057c24 */ /* 0x000fe2000f8e0204 */
[----:B------:R-:W-:Y:S01]  /*abb0*/  ULDC UR5, c[0x0][0x154] ;  /* 0x0000550000057ab9 */ /* 0x000fe20000000800 */
[----:B0-----:R-:W-:Y:S02]  /*abc0*/  IMAD.MOV R4, RZ, RZ, -R14 ;  /* 0x000000ffff047224 */ /* 0x001fe400078e0a0e */
[----:B------:R-:W0:Y:S01]  /*abd0*/  LDC R14, c[0x0][0x148] ;  /* 0x00005200ff0e7b82 */ /* 0x000e220000000800 */
[----:B------:R-:W-:Y:S02]  /*abe0*/  IMAD.IADD R3, R3, 0x1, R5 ;  /* 0x0000000103037824 */ /* 0x000fe400078e0205 */
[----:B-1----:R-:W-:Y:S01]  /*abf0*/  IMAD R11, R12, R4, R11 ;  /* 0x000000040c0b7224 */ /* 0x002fe200078e020b */
[----:B------:R-:W-:Y:S02]  /*ac00*/  I2FP.F32.U32 R4, R9 ;  /* 0x0000000900047245 */ /* 0x000fe40000201000 */
[----:B------:R-:W-:-:S02]  /*ac10*/  SHF.R.U64 R12, R2, UR4, R3 ;  /* 0x00000004020c7c19 */ /* 0x000fc40008001203 */
[----:B------:R-:W-:Y:S01]  /*ac20*/  SHF.R.U32.HI R3, RZ, UR4, R3 ;  /* 0x00000004ff037c19 */ /* 0x000fe20008011603 */
[----:B------:R-:W-:Y:S01]  /*ac30*/  FMUL R4, R4, UR5 ;  /* 0x0000000504047c20 */ /* 0x000fe20008400000 */
[----:B------:R-:W-:Y:S02]  /*ac40*/  ULDC UR4, c[0x0][0x608] ;  /* 0x0001820000047ab9 */ /* 0x000fe40000000800 */
[--C-:B------:R-:W-:Y:S01]  /*ac50*/  SHF.R.U64 R15, R12, UR4, R3.reuse ;  /* 0x000000040c0f7c19 */ /* 0x100fe20008001203 */
[----:B------:R1:W2:Y:S01]  /*ac60*/  F2I.U32.TRUNC.NTZ R20, R4 ;  /* 0x0000000400147305 */ /* 0x0002a2000020f000 */
[----:B------:R-:W-:Y:S01]  /*ac70*/  SHF.R.U32.HI R2, RZ, UR4, R3 ;  /* 0x00000004ff027c19 */ /* 0x000fe20008011603 */
[----:B------:R-:W-:-:S03]  /*ac80*/  ULDC UR4, c[0x0][0x658] ;  /* 0x0001960000047ab9 */ /* 0x000fc60000000800 */
[--C-:B------:R-:W-:Y:S02]  /*ac90*/  SHF.R.U64 R13, R15, UR4, R2.reuse ;  /* 0x000000040f0d7c19 */ /* 0x100fe40008001202 */
[----:B------:R-:W-:-:S03]  /*aca0*/  SHF.R.U32.HI R19, RZ, UR4, R2 ;  /* 0x00000004ff137c19 */ /* 0x000fc60008011602 */
[----:B------:R-:W-:Y:S02]  /*acb0*/  IMAD.MOV.U32 R2, RZ, RZ, R13 ;  /* 0x000000ffff027224 */ /* 0x000fe400078e000d */
[----:B------:R-:W-:Y:S01]  /*acc0*/  IMAD.MOV.U32 R3, RZ, RZ, R19 ;  /* 0x000000ffff037224 */ /* 0x000fe200078e0013 */
[----:B-1----:R-:W-:Y:S06]  /*acd0*/  @!P1 BRA `(.L_x_302) ;  /* 0x0000000000289947 */ /* 0x002fec0003800000 */
        /* <DEDUP_REMOVED lines=10> */
.L_x_302:
[----:B------:R-:W1:Y:S01]  /*ad80*/  LDC R4, c[0x0][0x65c] ;  /* 0x00019700ff047b82 */ /* 0x000e620000000800 */
[----:B------:R-:W-:Y:S01]  /*ad90*/  ULDC UR4, c[0x0][0x648] ;  /* 0x0001920000047ab9 */ /* 0x000fe20000000800 */
[----:B------:R-:W-:Y:S01]  /*ada0*/  LOP3.LUT R15, R15, UR16, RZ, 0xc0, !PT ;  /* 0x000000100f0f7c12 */ /* 0x000fe2000f8ec0ff */
[----:B--2---:R-:W-:Y:S01]  /*adb0*/  IMAD.MOV R20, RZ, RZ, -R20 ;  /* 0x000000ffff147224 */ /* 0x004fe200078e0a14 */
[----:B------:R-:W-:Y:S01]  /*adc0*/  SHF.R.U64 R2, R2, UR4, R3 ;  /* 0x0000000402027c19 */ /* 0x000fe20008001203 */
[----:B------:R-:W-:Y:S01]  /*add0*/  ULDC UR4, c[0x0][0x638] ;  /* 0x00018e0000047ab9 */ /* 0x000fe20000000800 */
[----:B------:R-:W-:Y:S01]  /*ade0*/  LOP3.LUT R12, R12, UR15, RZ, 0xc0, !PT ;  /* 0x0000000f0c0c7c12 */ /* 0x000fe2000f8ec0ff */
[----:B------:R-:W-:Y:S01]  /*adf0*/  ULDC UR5, c[0x0][0x610] ;  /* 0x0001840000057ab9 */ /* 0x000fe20000000800 */
[----:B------:R-:W-:Y:S01]  /*ae00*/  IMAD.MOV.U32 R3, RZ, RZ, 0x1 ;  /* 0x00000001ff037424 */ /* 0x000fe200078e00ff */
[----:B-1----:R-:W-:Y:S01]  /*ae10*/  ISETP.NE.AND P1, PT, R4, 0x1, PT ;  /* 0x000000010400780c */ /* 0x002fe20003f25270 */
[----:B------:R-:W-:-:S02]  /*ae20*/  IMAD.MOV R4, RZ, RZ, -R2 ;  /* 0x000000ffff047224 */ /* 0x000fc400078e0a02 */
[----:B------:R-:W-:Y:S02]  /*ae30*/  IMAD R2, R2, UR17, R15 ;  /* 0x0000001102027c24 */ /* 0x000fe4000f8e020f */
[----:B------:R-:W-:Y:S01]  /*ae40*/  IMAD R13, R4, UR4, R13 ;  /* 0x00000004040d7c24 */ /* 0x000fe2000f8e020d */
[----:B------:R-:W-:-:S07]  /*ae50*/  ULDC UR4, c[0x0][0x600] ;  /* 0x0001800000047ab9 */ /* 0x000fce0000000800 */
[----:B0-----:R-:W-:-:S04]  /*ae60*/  @P1 IMAD R11, R14, R20, R9 ;  /* 0x000000140e0b1224 */ /* 0x001fc800078e0209 */
[----:B------:R-:W-:Y:S02]  /*ae70*/  IMAD R11, R2, UR5, R11 ;  /* 0x00000005020b7c24 */ /* 0x000fe4000f8e020b */
[----:B------:R-:W-:-:S05]  /*ae80*/  IMAD R2, R13, UR4, R12 ;  /* 0x000000040d027c24 */ /* 0x000fca000f8e020c */
[----:B------:R-:W-:Y:S02]  /*ae90*/  SEL R22, R2, R11, !P1 ;  /* 0x0000000b02167207 */ /* 0x000fe40004800000 */
[----:B------:R-:W-:Y:S01]  /*aea0*/  SEL R19, R11, R2, !P1 ;  /* 0x000000020b137207 */ /* 0x000fe20004800000 */
[----:B------:R-:W-:-:S07]  /*aeb0*/  IMAD.MOV.U32 R2, RZ, RZ, R10 ;  /* 0x000000ffff027224 */ /* 0x000fce00078e000a */
.L_x_300:
[----:B------:R-:W-:Y:S05]  /*aec0*/  BSYNC B1 ;  /* 0x0000000000017941 */ /* 0x000fea0003800000 */
.L_x_299:
[----:B------:R-:W-:-:S13]  /*aed0*/  LOP3.LUT P1, RZ, R3, 0xff, RZ, 0xc0, !PT ;  /* 0x000000ff03ff7812 */ /* 0x000fda000782c0ff */
[----:B------:R-:W-:Y:S05]  /*aee0*/  @P1 BRA `(.L_x_303) ;  /* 0xfffffff400281947 */ /* 0x000fea000383ffff */
[----:B------:R-:W-:Y:S05]  /*aef0*/  BSYNC B0 ;  /* 0x0000000000007941 */ /* 0x000fea0003800000 */
.L_x_291:
[----:B------:R-:W-:-:S03]  /*af00*/  UMOV UR4, 0xffffffff ;  /* 0xffffffff00047882 */ /* 0x000fc60000000000 */
[----:B------:R-:W-:Y:S05]  /*af10*/  BRA.DIV UR4, `(.L_x_304) ;  /* 0x0000000604ac7947 */ /* 0x000fea000b800000 */
[----:B------:R-:W-:-:S13]  /*af20*/  ELECT P6, URZ, PT ;  /* 0x00000000003f782f */ /* 0x000fda00038c0000 */
.L_x_323:
[----:B------:R-:W-:Y:S04]  /*af30*/  BSSY B0, `(.L_x_305) ;  /* 0x0000046000007945 */ /* 0x000fe80003800000 */
[----:B------:R-:W-:Y:S05]  /*af40*/  @!P6 BRA `(.L_x_306) ;  /* 0x000000040010e947 */ /* 0x000fea0003800000 */
[----:B------:R-:W-:-:S04]  /*af50*/  LOP3.LUT R16, R16, 0x2, RZ, 0xfc, !PT ;  /* 0x0000000210107812 */ /* 0x000fc800078efcff */
[----:B------:R-:W-:-:S13]  /*af60*/  ISETP.NE.AND P0, PT, R16, 0x3, PT ;  /* 0x000000031000780c */ /* 0x000fda0003f05270 */
[----:B------:R-:W-:Y:S05]  /*af70*/  @!P0 BRA `(.L_x_307) ;  /* 0x0000000000048947 */ /* 0x000fea0003800000 */
[----:B------:R-:W-:Y:S01]  /*af80*/  BPT.TRAP 0x1 ;  /* 0x000000040000795c */ /* 0x000fe20000300000 */
.L_x_307:
[----:B------:R-:W0:Y:S01]  /*af90*/  S2R R3, SR_CgaCtaId ;  /* 0x0000000000037919 */ /* 0x000e220000008800 */
[----:B------:R-:W-:Y:S02]  /*afa0*/  MOV R2, 0x400 ;  /* 0x0000040000027802 */ /* 0x000fe40000000f00 */
[----:B------:R-:W-:Y:S02]  /*afb0*/  SHF.L.U32 R4, R0, 0x1f, RZ ;  /* 0x0000001f00047819 */ /* 0x000fe400000006ff */
[----:B0-----:R-:W-:-:S05]  /*afc0*/  LEA R2, R3, R2, 0x18 ;  /* 0x0000000203027211 */ /* 0x001fca00078ec0ff */
[----:B------:R-:W-:-:S04]  /*afd0*/  VIADD R2, R2, 0x38 ;  /* 0x0000003802027836 */ /* 0x000fc80000000000 */
[C---:B------:R-:W-:Y:S02]  /*afe0*/  IMAD R9, R7.reuse, 0x8, R2 ;  /* 0x0000000807097824 */ /* 0x040fe400078e0202 */
[----:B------:R-:W-:Y:S02]  /*aff0*/  VIADD R7, R7, 0x1 ;  /* 0x0000000107077836 */ /* 0x000fe40000000000 */
[----:B------:R-:W0:Y:S03]  /*b000*/  SYNCS.PHASECHK.TRANS64.TRYWAIT P0, [R9+URZ], R4 ;  /* 0x00000004090075a7 */ /* 0x000e26000800017f */
[----:B------:R-:W-:-:S04]  /*b010*/  ISETP.NE.AND P1, PT, R7, 0x7, PT ;  /* 0x000000070700780c */ /* 0x000fc80003f25270 */
[----:B------:R-:W-:Y:S02]  /*b020*/  SEL R3, RZ, 0x1, P1 ;  /* 0x00000001ff037807 */ /* 0x000fe40000800000 */
[----:B------:R-:W-:Y:S02]  /*b030*/  SEL R7, R7, RZ, P1 ;  /* 0x000000ff07077207 */ /* 0x000fe40000800000 */
[----:B------:R-:W-:-:S03]  /*b040*/  LOP3.LUT R6, R0, R3, RZ, 0x3c, !PT ;  /* 0x0000000300067212 */ /* 0x000fc600078e3cff */
[----:B------:R-:W-:Y:S01]  /*b050*/  IMAD R8, R7, 0x8, R2 ;  /* 0x0000000807087824 */ /* 0x000fe200078e0202 */
[----:B------:R-:W-:Y:S01]  /*b060*/  SHF.L.U32 R5, R6, 0x1f, RZ ;  /* 0x0000001f06057819 */ /* 0x000fe200000006ff */
[----:B0-----:R-:W-:Y:S06]  /*b070*/  @!P0 BRA `(.L_x_308) ;  /* 0x0000000400748947 */ /* 0x001fec0003800000 */
.L_x_324:
[----:B------:R-:W1:Y:S01]  /*b080*/  SYNCS.PHASECHK.TRANS64.TRYWAIT P0, [R8+URZ], R5 ;  /* 0x00000005080075a7 */ /* 0x000e62000800017f */
[----:B------:R-:W-:-:S05]  /*b090*/  VIADD R0, R7, 0x1 ;  /* 0x0000000107007836 */ /* 0x000fca0000000000 */
[----:B------:R-:W-:-:S04]  /*b0a0*/  ISETP.NE.AND P1, PT, R0, 0x7, PT ;  /* 0x000000070000780c */ /* 0x000fc80003f25270 */
[----:B------:R-:W-:Y:S02]  /*b0b0*/  SEL R3, RZ, 0x1, P1 ;  /* 0x00000001ff037807 */ /* 0x000fe40000800000 */
[----:B------:R-:W-:Y:S02]  /*b0c0*/  SEL R7, R0, RZ, P1 ;  /* 0x000000ff00077207 */ /* 0x000fe40000800000 */
[----:B------:R-:W-:-:S03]  /*b0d0*/  LOP3.LUT R6, R6, R3, RZ, 0x3c, !PT ;  /* 0x0000000306067212 */ /* 0x000fc600078e3cff */
[----:B0-----:R-:W-:Y:S01]  /*b0e0*/  IMAD R9, R7, 0x8, R2 ;  /* 0x0000000807097824 */ /* 0x001fe200078e0202 */
[----:B------:R-:W-:Y:S01]  /*b0f0*/  SHF.L.U32 R4, R6, 0x1f, RZ ;  /* 0x0000001f06047819 */ /* 0x000fe200000006ff */
[----:B-1----:R-:W-:Y:S06]  /*b100*/  @!P0 BRA `(.L_x_309) ;  /* 0x0000000400648947 */ /* 0x002fec0003800000 */
.L_x_325:
        /* <DEDUP_REMOVED lines=9> */
.L_x_326:
        /* <DEDUP_REMOVED lines=9> */
.L_x_327:
[----:B------:R-:W1:Y:S01]  /*b230*/  SYNCS.PHASECHK.TRANS64.TRYWAIT P0, [R9+URZ], R4 ;  /* 0x00000004090075a7 */ /* 0x000e62000800017f */
[----:B------:R-:W-:-:S05]  /*b240*/  VIADD R0, R7, 0x1 ;  /* 0x0000000107007836 */ /* 0x000fca0000000000 */
[----:B------:R-:W-:-:S04]  /*b250*/  ISETP.NE.AND P1, PT, R0, 0x7, PT ;  /* 0x000000070000780c */ /* 0x000fc80003f25270 */
[----:B------:R-:W-:Y:S02]  /*b260*/  SEL R3, RZ, 0x1, P1 ;  /* 0x00000001ff037807 */ /* 0x000fe40000800000 */
[----:B------:R-:W-:Y:S02]  /*b270*/  SEL R7, R0, RZ, P1 ;  /* 0x000000ff00077207 */ /* 0x000fe40000800000 */
[----:B------:R-:W-:-:S03]  /*b280*/  LOP3.LUT R11, R6, R3, RZ, 0x3c, !PT ;  /* 0x00000003060b7212 */ /* 0x000fc600078e3cff */
[----:B------:R-:W-:Y:S01]  /*b290*/  IMAD R6, R7, 0x8, R2 ;  /* 0x0000000807067824 */ /* 0x000fe200078e0202 */
[----:B0-----:R-:W-:Y:S01]  /*b2a0*/  SHF.L.U32 R5, R11, 0x1f, RZ ;  /* 0x0000001f0b057819 */ /* 0x001fe200000006ff */
[----:B-1----:R-:W-:Y:S06]  /*b2b0*/  @!P0 BRA `(.L_x_312) ;  /* 0x0000000400348947 */ /* 0x002fec0003800000 */
.L_x_328:
[----:B------:R-:W1:Y:S01]  /*b2c0*/  SYNCS.PHASECHK.TRANS64.TRYWAIT P0, [R6+URZ], R5 ;  /* 0x00000005060075a7 */ /* 0x000e62000800017f */
[----:B------:R-:W-:-:S05]  /*b2d0*/  VIADD R0, R7, 0x1 ;  /* 0x0000000107007836 */ /* 0x000fca0000000000 */
[----:B------:R-:W-:-:S04]  /*b2e0*/  ISETP.NE.AND P1, PT, R0, 0x7, PT ;  /* 0x000000070000780c */ /* 0x000fc80003f25270 */
[----:B0-----:R-:W-:Y:S02]  /*b2f0*/  SEL R4, RZ, 0x1, P1 ;  /* 0x00000001ff047807 */ /* 0x001fe40000800000 */
[----:B------:R-:W-:Y:S02]  /*b300*/  SEL R3, R0, RZ, P1 ;  /* 0x000000ff00037207 */ /* 0x000fe40000800000 */
[----:B------:R-:W-:Y:S01]  /*b310*/  LOP3.LUT R0, R11, R4, RZ, 0x3c, !PT ;  /* 0x000000040b007212 */ /* 0x000fe200078e3cff */
[----:B-1----:R-:W-:Y:S06]  /*b320*/  @!P0 BRA `(.L_x_313) ;  /* 0x00000004002c8947 */ /* 0x002fec0003800000 */
.L_x_329:
[----:B------:R-:W-:Y:S01]  /*b330*/  IMAD R3, R3, 0x8, R2 ;  /* 0x0000000803037824 */ /* 0x000fe200078e0202 */
[----:B------:R-:W-:-:S07]  /*b340*/  SHF.L.U32 R0, R0, 0x1f, RZ ;  /* 0x0000001f00007819 */ /* 0x000fce00000006ff */
.L_x_314:
[----:B-1----:R1:W2:Y:S02]  /*b350*/  SYNCS.PHASECHK.TRANS64.TRYWAIT P0, [R3+URZ], R0 ;  /* 0x00000000030075a7 */ /* 0x0022a4000800017f */
[----:B--2---:R-:W-:Y:S05]  /*b360*/  @!P0 NANOSLEEP.SYNCS 0x989680 ;  /* 0x009896800000895d */ /* 0x004fea0003900000 */
[----:B------:R-:W2:Y:S02]  /*b370*/  @!P0 SYNCS.PHASECHK.TRANS64 P0, [R3+URZ], R0 ;  /* 0x00000000030085a7 */ /* 0x000ea4000800007f */
[----:B--2---:R-:W-:Y:S05]  /*b380*/  @!P0 BRA `(.L_x_314) ;  /* 0xfffffffc00f08947 */ /* 0x004fea000383ffff */
.L_x_306:
[----:B------:R-:W-:Y:S05]  /*b390*/  BSYNC B0 ;  /* 0x0000000000007941 */ /* 0x000fea0003800000 */
.L_x_305:
[----:B------:R-:W-:Y:S05]  /*b3a0*/  EXIT ;  /* 0x000000000000794d */ /* 0x000fea0003800000 */
.L_x_15:
[----:B-1----:R1:W2:Y:S02]  /*b3b0*/  SYNCS.PHASECHK.TRANS64.TRYWAIT P0, [R159+URZ], R0 ;  /* 0x000000009f0075a7 */ /* 0x0022a4000800017f */
[----:B--2---:R-:W-:Y:S05]  /*b3c0*/  @!P0 NANOSLEEP.SYNCS 0x989680 ;  /* 0x009896800000895d */ /* 0x004fea0003900000 */
[----:B------:R-:W2:Y:S02]  /*b3d0*/  @!P0 SYNCS.PHASECHK.TRANS64 P0, [R159+URZ], R0 ;  /* 0x000000009f0085a7 */ /* 0x000ea4000800007f */
[----:B--2---:R-:W-:Y:S05]  /*b3e0*/  @!P0 BRA `(.L_x_15) ;  /* 0xfffffffc00f08947 */ /* 0x004fea000383ffff */
[----:B------:R-:W-:Y:S05]  /*b3f0*/  BRA `(.L_x_315) ;  /* 0xffffff6000407947 */ /* 0x000fea000383ffff */
.L_x_20:
[----:B--2---:R2:W3:Y:S02]  /*b400*/  SYNCS.PHASECHK.TRANS64.TRYWAIT P1, [R3+URZ], R0 ;  /* 0x00000000030075a7 */ /* 0x0044e4000802017f */
[----:B---3--:R-:W-:Y:S05]  /*b410*/  @!P1 NANOSLEEP.SYNCS 0x989680 ;  /* 0x009896800000995d */ /* 0x008fea0003900000 */
[----:B------:R-:W3:Y:S02]  /*b420*/  @!P1 SYNCS.PHASECHK.TRANS64 P1, [R3+URZ], R0 ;  /* 0x00000000030095a7 */ /* 0x000ee4000802007f */
[----:B---3--:R-:W-:Y:S05]  /*b430*/  @!P1 BRA `(.L_x_20) ;  /* 0xfffffffc00f09947 */ /* 0x008fea000383ffff */
[----:B------:R-:W-:Y:S05]  /*b440*/  BRA `(.L_x_19) ;  /* 0xffffff6000ac7947 */ /* 0x000fea000383ffff */
.L_x_25:
[----:B--2---:R-:W-:-:S04]  /*b450*/  IMAD.U32 R4, RZ, RZ, UR4 ;  /* 0x00000004ff047e24 */ /* 0x004fc8000f8e00ff */
[----:B------:R2:W3:Y:S03]  /*b460*/  SYNCS.PHASECHK.TRANS64.TRYWAIT P1, [R4+URZ], R3 ;  /* 0x00000003040075a7 */ /* 0x0004e6000802017f */
[----:B---3--:R-:W-:Y:S05]  /*b470*/  @!P1 NANOSLEEP.SYNCS 0x989680 ;  /* 0x009896800000995d */ /* 0x008fea0003900000 */
[----:B------:R-:W3:Y:S02]  /*b480*/  @!P1 SYNCS.PHASECHK.TRANS64 P1, [R4+URZ], R3 ;  /* 0x00000003040095a7 */ /* 0x000ee4000802007f */
[----:B---3--:R-:W-:Y:S05]  /*b490*/  @!P1 BRA `(.L_x_25) ;  /* 0xfffffffc00ec9947 */ /* 0x008fea000383ffff */
[----:B------:R-:W-:Y:S05]  /*b4a0*/  BRA `(.L_x_24) ;  /* 0xffffff6400407947 */ /* 0x000fea000383ffff */
.L_x_31:
[----:B-1----:R1:W2:Y:S02]  /*b4b0*/  SYNCS.PHASECHK.TRANS64.TRYWAIT P0, [R159+URZ+0x10], R0 ;  /* 0x000010009f0075a7 */ /* 0x0022a4000800017f */
[----:B--2---:R-:W-:Y:S05]  /*b4c0*/  @!P0 NANOSLEEP.SYNCS 0x989680 ;  /* 0x009896800000895d */ /* 0x004fea0003900000 */
[----:B------:R-:W2:Y:S02]  /*b4d0*/  @!P0 SYNCS.PHASECHK.TRANS64 P0, [R159+URZ+0x10], R0 ;  /* 0x000010009f0085a7 */ /* 0x000ea4000800007f */
[----:B--2---:R-:W-:Y:S05]  /*b4e0*/  @!P0 BRA `(.L_x_31) ;  /* 0xfffffffc00f08947 */ /* 0x004fea000383ffff */
[----:B------:R-:W-:Y:S05]  /*b4f0*/  BRA `(.L_x_316) ;  /* 0xffffff68004c7947 */ /* 0x000fea000383ffff */
.L_x_292:
[----:B------:R-:W-:Y:S01]  /*b500*/  BSSY B1, `(.L_x_317) ;  /* 0x0000006000017945 */ /* 0x000fe20003800000 */
[----:B------:R-:W-:-:S07]  /*b510*/  IMAD.MOV.U32 R15, RZ, RZ, -0x1 ;  /* 0xffffffffff0f7424 */ /* 0x000fce00078e00ff */
[----:B-----5:R-:W-:Y:S05]  /*b520*/  WARPSYNC.COLLECTIVE R15, `(.L_x_318) ;  /* 0x000000000f0c7348 */ /* 0x020fea0003c00000 */
[----:B------:R-:W-:Y:S02]  /*b530*/  ELECT P6, UR62, PT ;  /* 0x00000000003e782f */ /* 0x000fe400038c0000 */
[----:B------:R-:W-:Y:S01]  /*b540*/  MOV R14, UR62 ;  /* 0x0000003e000e7c02 */ /* 0x000fe20008000f00 */
[----:B-----5:R-:W-:Y:S10]  /*b550*/  ENDCOLLECTIVE ;  /* 0x000000000000791b */ /* 0x020ff40003800000 */
.L_x_318:
[----:B------:R-:W-:Y:S05]  /*b560*/  BSYNC B1 ;  /* 0x0000000000017941 */ /* 0x000fea0003800000 */
.L_x_317:
[----:B------:R-:W-:Y:S05]  /*b570*/  BRA `(.L_x_319) ;  /* 0xffffffec00907947 */ /* 0x000fea000383ffff */
.L_x_295:
[----:B0-----:R0:W1:Y:S02]  /*b580*/  SYNCS.PHASECHK.TRANS64.TRYWAIT P1, [R10+URZ+0x38], R5 ;  /* 0x000038050a0075a7 */ /* 0x001064000802017f */
[----:B-1----:R-:W-:Y:S05]  /*b590*/  @!P1 NANOSLEEP.SYNCS 0x989680 ;  /* 0x009896800000995d */ /* 0x002fea0003900000 */
[----:B------:R-:W1:Y:S02]  /*b5a0*/  @!P1 SYNCS.PHASECHK.TRANS64 P1, [R10+URZ+0x38], R5 ;  /* 0x000038050a0095a7 */ /* 0x000e64000802007f */
[----:B-1----:R-:W-:Y:S05]  /*b5b0*/  @!P1 BRA `(.L_x_295) ;  /* 0xfffffffc00f09947 */ /* 0x002fea000383ffff */
[----:B------:R-:W-:Y:S05]  /*b5c0*/  BRA `(.L_x_320) ;  /* 0xffffffec00c47947 */ /* 0x000fea000383ffff */
.L_x_304:
[----:B------:R-:W-:Y:S01]  /*b5d0*/  BSSY B0, `(.L_x_321) ;  /* 0x0000006000007945 */ /* 0x000fe20003800000 */
[----:B------:R-:W-:-:S07]  /*b5e0*/  IMAD.MOV.U32 R15, RZ, RZ, -0x1 ;  /* 0xffffffffff0f7424 */ /* 0x000fce00078e00ff */
[----:B-----5:R-:W-:Y:S05]  /*b5f0*/  WARPSYNC.COLLECTIVE R15, `(.L_x_322) ;  /* 0x000000000f0c7348 */ /* 0x020fea0003c00000 */
[----:B------:R-:W-:Y:S02]  /*b600*/  ELECT P6, UR62, PT ;  /* 0x00000000003e782f */ /* 0x000fe400038c0000 */
[----:B------:R-:W-:Y:S01]  /*b610*/  MOV R14, UR62 ;  /* 0x0000003e000e7c02 */ /* 0x000fe20008000f00 */
[----:B-----5:R-:W-:Y:S10]  /*b620*/  ENDCOLLECTIVE ;  /* 0x000000000000791b */ /* 0x020ff40003800000 */
.L_x_322:
[----:B------:R-:W-:Y:S05]  /*b630*/  BSYNC B0 ;  /* 0x0000000000007941 */ /* 0x000fea0003800000 */
.L_x_321:
[----:B------:R-:W-:Y:S05]  /*b640*/  BRA `(.L_x_323) ;  /* 0xfffffff800387947 */ /* 0x000fea000383ffff */
.L_x_308:
[----:B0-----:R0:W1:Y:S02]  /*b650*/  SYNCS.PHASECHK.TRANS64.TRYWAIT P0, [R9+URZ], R4 ;  /* 0x00000004090075a7 */ /* 0x001064000800017f */
[----:B-1----:R-:W-:Y:S05]  /*b660*/  @!P0 NANOSLEEP.SYNCS 0x989680 ;  /* 0x009896800000895d */ /* 0x002fea0003900000 */
[----:B------:R-:W1:Y:S02]  /*b670*/  @!P0 SYNCS.PHASECHK.TRANS64 P0, [R9+URZ], R4 ;  /* 0x00000004090085a7 */ /* 0x000e64000800007f */
[----:B-1----:R-:W-:Y:S05]  /*b680*/  @!P0 BRA `(.L_x_308) ;  /* 0xfffffffc00f08947 */ /* 0x002fea000383ffff */
[----:B------:R-:W-:Y:S05]  /*b690*/  BRA `(.L_x_324) ;  /* 0xfffffff800787947 */ /* 0x000fea000383ffff */
.L_x_309:
[----:B0-----:R0:W1:Y:S02]  /*b6a0*/  SYNCS.PHASECHK.TRANS64.TRYWAIT P0, [R8+URZ], R5 ;  /* 0x00000005080075a7 */ /* 0x001064000800017f */
[----:B-1----:R-:W-:Y:S05]  /*b6b0*/  @!P0 NANOSLEEP.SYNCS 0x989680 ;  /* 0x009896800000895d */ /* 0x002fea0003900000 */
[----:B------:R-:W1:Y:S02]  /*b6c0*/  @!P0 SYNCS.PHASECHK.TRANS64 P0, [R8+URZ], R5 ;  /* 0x00000005080085a7 */ /* 0x000e64000800007f */
[----:B-1----:R-:W-:Y:S05]  /*b6d0*/  @!P0 BRA `(.L_x_309) ;  /* 0xfffffffc00f08947 */ /* 0x002fea000383ffff */
[----:B------:R-:W-:Y:S05]  /*b6e0*/  BRA `(.L_x_325) ;  /* 0xfffffff800887947 */ /* 0x000fea000383ffff */
.L_x_310:
[----:B0-----:R0:W1:Y:S02]  /*b6f0*/  SYNCS.PHASECHK.TRANS64.TRYWAIT P0, [R9+URZ], R4 ;  /* 0x00000004090075a7 */ /* 0x001064000800017f */
[----:B-1----:R-:W-:Y:S05]  /*b700*/  @!P0 NANOSLEEP.SYNCS 0x989680 ;  /* 0x009896800000895d */ /* 0x002fea0003900000 */
[----:B------:R-:W1:Y:S02]  /*b710*/  @!P0 SYNCS.PHASECHK.TRANS64 P0, [R9+URZ], R4 ;  /* 0x00000004090085a7 */ /* 0x000e64000800007f */
[----:B-1----:R-:W-:Y:S05]  /*b720*/  @!P0 BRA `(.L_x_310) ;  /* 0xfffffffc00f08947 */ /* 0x002fea000383ffff */
[----:B------:R-:W-:Y:S05]  /*b730*/  BRA `(.L_x_326) ;  /* 0xfffffff800987947 */ /* 0x000fea000383ffff */
.L_x_311:
[----:B0-----:R0:W1:Y:S02]  /*b740*/  SYNCS.PHASECHK.TRANS64.TRYWAIT P0, [R8+URZ], R5 ;  /* 0x00000005080075a7 */ /* 0x001064000800017f */
[----:B-1----:R-:W-:Y:S05]  /*b750*/  @!P0 NANOSLEEP.SYNCS 0x989680 ;  /* 0x009896800000895d */ /* 0x002fea0003900000 */
[----:B------:R-:W1:Y:S02]  /*b760*/  @!P0 SYNCS.PHASECHK.TRANS64 P0, [R8+URZ], R5 ;  /* 0x00000005080085a7 */ /* 0x000e64000800007f */
[----:B-1----:R-:W-:Y:S05]  /*b770*/  @!P0 BRA `(.L_x_311) ;  /* 0xfffffffc00f08947 */ /* 0x002fea000383ffff */
[----:B------:R-:W-:Y:S05]  /*b780*/  BRA `(.L_x_327) ;  /* 0xfffffff800a87947 */ /* 0x000fea000383ffff */
.L_x_312:
[----:B0-----:R0:W1:Y:S02]  /*b790*/  SYNCS.PHASECHK.TRANS64.TRYWAIT P0, [R9+URZ], R4 ;  /* 0x00000004090075a7 */ /* 0x001064000800017f */
[----:B-1----:R-:W-:Y:S05]  /*b7a0*/  @!P0 NANOSLEEP.SYNCS 0x989680 ;  /* 0x009896800000895d */ /* 0x002fea0003900000 */
[----:B------:R-:W1:Y:S02]  /*b7b0*/  @!P0 SYNCS.PHASECHK.TRANS64 P0, [R9+URZ], R4 ;  /* 0x00000004090085a7 */ /* 0x000e64000800007f */
[----:B-1----:R-:W-:Y:S05]  /*b7c0*/  @!P0 BRA `(.L_x_312) ;  /* 0xfffffffc00f08947 */ /* 0x002fea000383ffff */
[----:B------:R-:W-:Y:S05]  /*b7d0*/  BRA `(.L_x_328) ;  /* 0xfffffff800b87947 */ /* 0x000fea000383ffff */
.L_x_313:
[----:B0-----:R0:W1:Y:S02]  /*b7e0*/  SYNCS.PHASECHK.TRANS64.TRYWAIT P0, [R6+URZ], R5 ;  /* 0x00000005060075a7 */ /* 0x001064000800017f */
[----:B-1----:R-:W-:Y:S05]  /*b7f0*/  @!P0 NANOSLEEP.SYNCS 0x989680 ;  /* 0x009896800000895d */ /* 0x002fea0003900000 */
[----:B------:R-:W1:Y:S02]  /*b800*/  @!P0 SYNCS.PHASECHK.TRANS64 P0, [R6+URZ], R5 ;  /* 0x00000005060085a7 */ /* 0x000e64000800007f */
[----:B-1----:R-:W-:Y:S05]  /*b810*/  @!P0 BRA `(.L_x_313) ;  /* 0xfffffffc00f08947 */ /* 0x002fea000383ffff */
[----:B------:R-:W-:Y:S05]  /*b820*/  BRA `(.L_x_329) ;  /* 0xfffffff800c07947 */ /* 0x000fea000383ffff */
.L_x_330:
[----:B------:R-:W-:-:S00]  /*b830*/  BRA `(.L_x_330) ;  /* 0xfffffffc00fc7947 */ /* 0x000fc0000383ffff */
[----:B------:R-:W-:-:S00]  /*b840*/  NOP ;  /* 0x0000000000007918 */ /* 0x000fc00000000000 */
        /* <DEDUP_REMOVED lines=11> */
.L_x_331:


//--------------------- .nv.global.init           --------------------------
	.section	.nv.global.init,"aw",@progbits
.nv.global.init:
	.type		$str$22,@object
	.size		$str$22,($str$23 - $str$22)
$str$22:
        /*0000*/ 	.byte	0x6b, 0x5f, 0x74, 0x69, 0x6c, 0x65, 0x5f, 0x63, 0x6f, 0x75, 0x6e, 0x74, 0x20, 0x3e, 0x3d, 0x20
        /*0010*/ 	.byte	0x31, 0x00
	.type		$str$23,@object
	.size		$str$23,(__unnamed_1 - $str$23)
$str$23:
        /*0012*/ 	.byte	0x2f, 0x74, 0x6d, 0x70, 0x2f, 0x63, 0x75, 0x74, 0x6c, 0x61, 0x73, 0x73, 0x5f, 0x73, 0x77, 0x65
        /*0022*/ 	.byte	0x65, 0x70, 0x5f, 0x73, 0x72, 0x63, 0x2f, 0x69, 0x6e, 0x63, 0x6c, 0x75, 0x64, 0x65, 0x2f, 0x63
        /*0032*/ 	.byte	0x75, 0x74, 0x6c, 0x61, 0x73, 0x73, 0x2f, 0x67, 0x65, 0x6d, 0x6d, 0x2f, 0x63, 0x6f, 0x6c, 0x6c
        /*0042*/ 	.byte	0x65, 0x63, 0x74, 0x69, 0x76, 0x65, 0x2f, 0x73, 0x6d, 0x39, 0x30, 0x5f, 0x6d, 0x6d, 0x61, 0x5f
        /*0052*/ 	.byte	0x74, 0x6d, 0x61, 0x5f, 0x67, 0x6d, 0x6d, 0x61, 0x5f, 0x73, 0x73, 0x5f, 0x77, 0x61, 0x72, 0x70
        /*0062*/ 	.byte	0x73, 0x70, 0x65, 0x63, 0x69, 0x61, 0x6c, 0x69, 0x7a, 0x65, 0x64, 0x2e, 0x68, 0x70, 0x70, 0x00
	.type		__unnamed_1,@object
	.size		__unnamed_1,(.L_0 - __unnamed_1)
__unnamed_1:
        /*0072*/ 	.byte	0x76, 0x6f, 0x69, 0x64, 0x20, 0x63, 0x75, 0x74, 0x6c, 0x61, 0x73, 0x73, 0x3a, 0x3a, 0x67, 0x65
        /* <DEDUP_REMOVED lines=180> */
        /*0bc2*/ 	.byte	0x5d, 0x00
.L_0:


//--------------------- .nv.shared._ZN7cutlass13device_kernelINS_4gemm6kernel13GemmUniversalIN4cute5tupleIJiiiiEEENS1_10collective13CollectiveMmaINS1_34MainloopSm90TmaGmmaWarpSpecializedILi7ENS5_IJNS4_1CILi1EEESB_SB_EEENS1_32KernelTmaWarpSpecializedPingpongEEENS5_IJNSA_ILi64EEENSA_ILi256EEENSA_ILi32EEEEEENS_10bfloat16_tENS5_IJlSB_lEEESJ_SK_NS4_8TiledMMAINS4_8MMA_AtomIJNS4_4SM904GMMA28MMA_64x256x16_F32BF16BF16_SSILNSO_5MajorE0ELSQ_0ELNSO_7ScaleInE1ELSR_1EEEEEENS4_6LayoutISC_NS5_IJNSA_ILi0EEESV_SV_EEEEENS5_IJNS4_10UnderscoreESY_SY_EEEEENS4_13SM90_TMA_LOADENS4_14ComposedLayoutINS4_7SwizzleILi2ELi4ELi3EEENS4_18smem_ptr_flag_bitsILi16EEENSU_INS5_IJNSA_ILi8EEESH_EEENS5_IJSH_SB_EEEEEEEvNS4_8identityES11_S1B_vS1C_EENS_8epilogue10collective6detail29Sm90TmaWarpSpecializedAdapterINS1F_15DefaultEpilogueISJ_SK_SK_NS1E_6thread17LinearCombinationISJ_Li1EffLNS1J_9ScaleType4KindE0ELNS_15FloatRoundStyleE2ESJ_EENS1_15EpilogueDefaultEEEEEvvEEEEvNT_6ParamsE --------------------------
	.section	.nv.shared._ZN7cutlass13device_kernelINS_4gemm6kernel13GemmUniversalIN4cute5tupleIJiiiiEEENS1_10collective13CollectiveMmaINS1_34MainloopSm90TmaGmmaWarpSpecializedILi7ENS5_IJNS4_1CILi1EEESB_SB_EEENS1_32KernelTmaWarpSpecializedPingpongEEENS5_IJNSA_ILi64EEENSA_ILi256EEENSA_ILi32EEEEEENS_10bfloat16_tENS5_IJlSB_lEEESJ_SK_NS4_8TiledMMAINS4_8MMA_AtomIJNS4_4SM904GMMA28MMA_64x256x16_F32BF16BF16_SSILNSO_5MajorE0ELSQ_0ELNSO_7ScaleInE1ELSR_1EEEEEENS4_6LayoutISC_NS5_IJNSA_ILi0EEESV_SV_EEEEENS5_IJNS4_10UnderscoreESY_SY_EEEEENS4_13SM90_TMA_LOADENS4_14ComposedLayoutINS4_7SwizzleILi2ELi4ELi3EEENS4_18smem_ptr_flag_bitsILi16EEENSU_INS5_IJNSA_ILi8EEESH_EEENS5_IJSH_SB_EEEEEEEvNS4_8identityES11_S1B_vS1C_EENS_8epilogue10collective6detail29Sm90TmaWarpSpecializedAdapterINS1F_15DefaultEpilogueISJ_SK_SK_NS1E_6thread17LinearCombinationISJ_Li1EffLNS1J_9ScaleType4KindE0ELNS_15FloatRoundStyleE2ESJ_EENS1_15EpilogueDefaultEEEEEvvEEEEvNT_6ParamsE,"aw",@nobits
	.sectionflags	@""
	.align	16
	.zero		1024


//--------------------- .nv.shared.reserved.0     --------------------------
	.section	.nv.shared.reserved.0,"aw",@nobits
	.weak		__nv_reservedSMEM_offset_0_alias
	.size		__nv_reservedSMEM_offset_0_alias, 0, 0
	.other		__nv_reservedSMEM_offset_0_alias,@"STO_CUDA_RESERVED_SHARED STV_DEFAULT"
__nv_reservedSMEM_offset_0_alias:
	.zero		0


//--------------------- .nv.global                --------------------------
	.section	.nv.global,"aw",@nobits
.nv.global:
	.type		_ZN40_INTERNAL_acbf0c95_4_k_cu_8bf1c16f_286554cute1_E,@object
	.size		_ZN40_INTERNAL_acbf0c95_4_k_cu_8bf1c16f_286554cute1_E,(_ZN40_INTERNAL_acbf0c95_4_k_cu_8bf1c16f_286554cuda3std3__45__cpo6cbeginE - _ZN40_INTERNAL_acbf0c95_4_k_cu_8bf1c16f_286554cute1_E)
_ZN40_INTERNAL_acbf0c95_4_k_cu_8bf1c16f_286554cute1_E:
	.zero		1
	.type		_ZN40_INTERNAL_acbf0c95_4_k_cu_8bf1c16f_286554cuda3std3__45__cpo6cbeginE,@object
	.size		_ZN40_INTERNAL_acbf0c95_4_k_cu_8bf1c16f_286554cuda3std3__45__cpo6cbeginE,(_ZN40_INTERNAL_acbf0c95_4_k_cu_8bf1c16f_286554cuda3std3__48in_placeE - _ZN40_INTERNAL_acbf0c95_4_k_cu_8bf1c16f_286554cuda3std3__45__cpo6cbeginE)
_ZN40_INTERNAL_acbf0c95_4_k_cu_8bf1c16f_286554cuda3std3__45__cpo6cbeginE:
	.zero		1
	.type		_ZN40_INTERNAL_acbf0c95_4_k_cu_8bf1c16f_286554cuda3std3__48in_placeE,@object
	.size		_ZN40_INTERNAL_acbf0c95_4_k_cu_8bf1c16f_286554cuda3std3__48in_placeE,(_ZN40_INTERNAL_acbf0c95_4_k_cu_8bf1c16f_286554cuda3std6ranges3__45__cpo9iter_moveE - _ZN40_INTERNAL_acbf0c95_4_k_cu_8bf1c16f_286554cuda3std3__48in_placeE)
_ZN40_INTERNAL_acbf0c95_4_k_cu_8bf1c16f_286554cuda3std3__48in_placeE:
	.zero		1
	.type		_ZN40_INTERNAL_acbf0c95_4_k_cu_8bf1c16f_286554cuda3std6ranges3__45__cpo9iter_moveE,@object
	.size		_ZN40_INTERNAL_acbf0c95_4_k_cu_8bf1c16f_286554cuda3std6ranges3__45__cpo9iter_moveE,(_ZN40_INTERNAL_acbf0c95_4_k_cu_8bf1c16f_286554cuda3std3__45__cpo5beginE - _ZN40_INTERNAL_acbf0c95_4_k_cu_8bf1c16f_286554cuda3std6ranges3__45__cpo9iter_moveE)
_ZN40_INTERNAL_acbf0c95_4_k_cu_8bf1c16f_286554cuda3std6ranges3__45__cpo9iter_moveE:
	.zero		1
	.type		_ZN40_INTERNAL_acbf0c95_4_k_cu_8bf1c16f_286554cuda3std3__45__cpo5beginE,@object
	.size		_ZN40_INTERNAL_acbf0c95_4_k_cu_8bf1c16f_286554cuda3std3__45__cpo5beginE,(_ZN40_INTERNAL_acbf0c95_4_k_cu_8bf1c16f_286554cuda3std3__442_GLOBAL__N__acbf0c95_4_k_cu_8bf1c16f_286556ignoreE - _ZN40_INTERNAL_acbf0c95_4_k_cu_8bf1c16f_286554cuda3std3__45__cpo5beginE)
_ZN40_INTERNAL_acbf0c95_4_k_cu_8bf1c16f_286554cuda3std3__45__cpo5beginE:
	.zero		1
	.type		_ZN40_INTERNAL_acbf0c95_4_k_cu_8bf1c16f_286554cuda3std3__442_GLOBAL__N__acbf0c95_4_k_cu_8bf1c16f_286556ignoreE,@object
	.size		_ZN40_INTERNAL_acbf0c95_4_k_cu_8bf1c16f_286554cuda3std3__442_GLOBAL__N__acbf0c95_4_k_cu_8bf1c16f_286556ignoreE,(_ZN40_INTERNAL_acbf0c95_4_k_cu_8bf1c16f_286554cute7productE - _ZN40_INTERNAL_acbf0c95_4_k_cu_8bf1c16f_286554cuda3std3__442_GLOBAL__N__acbf0c95_4_k_cu_8bf1c16f_286556ignoreE)
_ZN40_INTERNAL_acbf0c95_4_k_cu_8bf1c16f_286554cuda3std3__442_GLOBAL__N__acbf0c95_4_k_cu_8bf1c16f_286556ignoreE:
	.zero		1
	.type		_ZN40_INTERNAL_acbf0c95_4_k_cu_8bf1c16f_286554cute7productE,@object
	.size		_ZN40_INTERNAL_acbf0c95_4_k_cu_8bf1c16f_286554cute7productE,(_ZN40_INTERNAL_acbf0c95_4_k_cu_8bf1c16f_286554cuda3std3__45__cpo3endE - _ZN40_INTERNAL_acbf0c95_4_k_cu_8bf1c16f_286554cute7productE)
_ZN40_INTERNAL_acbf0c95_4_k_cu_8bf1c16f_286554cute7productE:
	.zero		1
	.type		_ZN40_INTERNAL_acbf0c95_4_k_cu_8bf1c16f_286554cuda3std3__45__cpo3endE,@object
	.size		_ZN40_INTERNAL_acbf0c95_4_k_cu_8bf1c16f_286554cuda3std3__45__cpo3endE,(_ZN40_INTERNAL_acbf0c95_4_k_cu_8bf1c16f_286554cuda3std3__419piecewise_constructE - _ZN40_INTERNAL_acbf0c95_4_k_cu_8bf1c16f_286554cuda3std3__45__cpo3endE)
_ZN40_INTERNAL_acbf0c95_4_k_cu_8bf1c16f_286554cuda3std3__45__cpo3endE:
	.zero		1
	.type		_ZN40_INTERNAL_acbf0c95_4_k_cu_8bf1c16f_286554cuda3std3__419piecewise_constructE,@object
	.size		_ZN40_INTERNAL_acbf0c95_4_k_cu_8bf1c16f_286554cuda3std3__419piecewise_constructE,(_ZN40_INTERNAL_acbf0c95_4_k_cu_8bf1c16f_286554cuda3std3__45__cpo4cendE - _ZN40_INTERNAL_acbf0c95_4_k_cu_8bf1c16f_286554cuda3std3__419piecewise_constructE)
_ZN40_INTERNAL_acbf0c95_4_k_cu_8bf1c16f_286554cuda3std3__419piecewise_constructE:
	.zero		1
	.type		_ZN40_INTERNAL_acbf0c95_4_k_cu_8bf1c16f_286554cuda3std3__45__cpo4cendE,@object
	.size		_ZN40_INTERNAL_acbf0c95_4_k_cu_8bf1c16f_286554cuda3std3__45__cpo4cendE,(_ZN40_INTERNAL_acbf0c95_4_k_cu_8bf1c16f_286554cuda3std6ranges3__45__cpo4swapE - _ZN40_INTERNAL_acbf0c95_4_k_cu_8bf1c16f_286554cuda3std3__45__cpo4cendE)
_ZN40_INTERNAL_acbf0c95_4_k_cu_8bf1c16f_286554cuda3std3__45__cpo4cendE:
	.zero		1
	.type		_ZN40_INTERNAL_acbf0c95_4_k_cu_8bf1c16f_286554cuda3std6ranges3__45__cpo4swapE,@object
	.size		_ZN40_INTERNAL_acbf0c95_4_k_cu_8bf1c16f_286554cuda3std6ranges3__45__cpo4swapE,(.L_8 - _ZN40_INTERNAL_acbf0c95_4_k_cu_8bf1c16f_286554cuda3std6ranges3__45__cpo4swapE)
_ZN40_INTERNAL_acbf0c95_4_k_cu_8bf1c16f_286554cuda3std6ranges3__45__cpo4swapE:
	.zero		1
.L_8:


//--------------------- .nv.constant0._ZN7cutlass13device_kernelINS_4gemm6kernel13GemmUniversalIN4cute5tupleIJiiiiEEENS1_10collective13CollectiveMmaINS1_34MainloopSm90TmaGmmaWarpSpecializedILi7ENS5_IJNS4_1CILi1EEESB_SB_EEENS1_32KernelTmaWarpSpecializedPingpongEEENS5_IJNSA_ILi64EEENSA_ILi256EEENSA_ILi32EEEEEENS_10bfloat16_tENS5_IJlSB_lEEESJ_SK_NS4_8TiledMMAINS4_8MMA_AtomIJNS4_4SM904GMMA28MMA_64x256x16_F32BF16BF16_SSILNSO_5MajorE0ELSQ_0ELNSO_7ScaleInE1ELSR_1EEEEEENS4_6LayoutISC_NS5_IJNSA_ILi0EEESV_SV_EEEEENS5_IJNS4_10UnderscoreESY_SY_EEEEENS4_13SM90_TMA_LOADENS4_14ComposedLayoutINS4_7SwizzleILi2ELi4ELi3EEENS4_18smem_ptr_flag_bitsILi16EEENSU_INS5_IJNSA_ILi8EEESH_EEENS5_IJSH_SB_EEEEEEEvNS4_8identityES11_S1B_vS1C_EENS_8epilogue10collective6detail29Sm90TmaWarpSpecializedAdapterINS1F_15DefaultEpilogueISJ_SK_SK_NS1E_6thread17LinearCombinationISJ_Li1EffLNS1J_9ScaleType4KindE0ELNS_15FloatRoundStyleE2ESJ_EENS1_15EpilogueDefaultEEEEEvvEEEEvNT_6ParamsE --------------------------
	.section	.nv.constant0._ZN7cutlass13device_kernelINS_4gemm6kernel13GemmUniversalIN4cute5tupleIJiiiiEEENS1_10collective13CollectiveMmaINS1_34MainloopSm90TmaGmmaWarpSpecializedILi7ENS5_IJNS4_1CILi1EEESB_SB_EEENS1_32KernelTmaWarpSpecializedPingpongEEENS5_IJNSA_ILi64EEENSA_ILi256EEENSA_ILi32EEEEEENS_10bfloat16_tENS5_IJlSB_lEEESJ_SK_NS4_8TiledMMAINS4_8MMA_AtomIJNS4_4SM904GMMA28MMA_64x256x16_F32BF16BF16_SSILNSO_5MajorE0ELSQ_0ELNSO_7ScaleInE1ELSR_1EEEEEENS4_6LayoutISC_NS5_IJNSA_ILi0EEESV_SV_EEEEENS5_IJNS4_10UnderscoreESY_SY_EEEEENS4_13SM90_TMA_LOADENS4_14ComposedLayoutINS4_7SwizzleILi2ELi4ELi3EEENS4_18smem_ptr_flag_bitsILi16EEENSU_INS5_IJNSA_ILi8EEESH_EEENS5_IJSH_SB_EEEEEEEvNS4_8identityES11_S1B_vS1C_EENS_8epilogue10collective6detail29Sm90TmaWarpSpecializedAdapterINS1F_15DefaultEpilogueISJ_SK_SK_NS1E_6thread17LinearCombinationISJ_Li1EffLNS1J_9ScaleType4KindE0ELNS_15FloatRoundStyleE2ESJ_EENS1_15EpilogueDefaultEEEEEvvEEEEvNT_6ParamsE,"a",@progbits
	.sectionflags	@""
	.align	4
.nv.constant0._ZN7cutlass13device_kernelINS_4gemm6kernel13GemmUniversalIN4cute5tupleIJiiiiEEENS1_10collective13CollectiveMmaINS1_34MainloopSm90TmaGmmaWarpSpecializedILi7ENS5_IJNS4_1CILi1EEESB_SB_EEENS1_32KernelTmaWarpSpecializedPingpongEEENS5_IJNSA_ILi64EEENSA_ILi256EEENSA_ILi32EEEEEENS_10bfloat16_tENS5_IJlSB_lEEESJ_SK_NS4_8TiledMMAINS4_8MMA_AtomIJNS4_4SM904GMMA28MMA_64x256x16_F32BF16BF16_SSILNSO_5MajorE0ELSQ_0ELNSO_7ScaleInE1ELSR_1EEEEEENS4_6LayoutISC_NS5_IJNSA_ILi0EEESV_SV_EEEEENS5_IJNS4_10UnderscoreESY_SY_EEEEENS4_13SM90_TMA_LOADENS4_14ComposedLayoutINS4_7SwizzleILi2ELi4ELi3EEENS4_18smem_ptr_flag_bitsILi16EEENSU_INS5_IJNSA_ILi8EEESH_EEENS5_IJSH_SB_EEEEEEEvNS4_8identityES11_S1B_vS1C_EENS_8epilogue10collective6detail29Sm90TmaWarpSpecializedAdapterINS1F_15DefaultEpilogueISJ_SK_SK_NS1E_6thread17LinearCombinationISJ_Li1EffLNS1J_9ScaleType4KindE0ELNS_15FloatRoundStyleE2ESJ_EENS1_15EpilogueDefaultEEEEEvvEEEEvNT_6ParamsE:
	.zero		1664


//--------------------- SYMBOLS --------------------------

	.type		.nv.reservedSmem.offset0,@object
	.size		.nv.reservedSmem.offset0,0x4
	.type		__assertfail,@function
